// auto-generated by cutlass_sweep.gemm — config: {"arch": "sm_100", "cluster_m": 1, "cluster_n": 1, "dtype": "fp16", "dtype_b": "fp16", "layout": "nt", "stages": 4, "tile_k": 32, "tile_m": 64, "tile_n": 128}
#include "cutlass/cutlass.h"
#include "cutlass/gemm/collective/collective_builder.hpp"
#include "cutlass/gemm/device/gemm_universal_adapter.h"
#include "cutlass/gemm/kernel/gemm_universal.hpp"
#include "cutlass/epilogue/collective/collective_builder.hpp"

using ElemA = cutlass::half_t;
using ElemB = cutlass::half_t;
using ElemCD = cutlass::half_t;
using Acc  = float;
using TileShape    = cute::Shape<cute::_64, cute::_128, cute::_32>;
using ClusterShape = cute::Shape<cute::_1, cute::_1, cute::_1>;

using CollectiveEpilogue = typename cutlass::epilogue::collective::CollectiveBuilder<
    cutlass::arch::Sm100, cutlass::arch::OpClassTensorOp,
    TileShape, ClusterShape,
    cutlass::epilogue::collective::EpilogueTileAuto,
    Acc, Acc,
    ElemCD, cutlass::layout::RowMajor, 128 / cutlass::sizeof_bits<ElemCD>::value,
    ElemCD, cutlass::layout::RowMajor, 128 / cutlass::sizeof_bits<ElemCD>::value,
    cutlass::epilogue::collective::EpilogueScheduleAuto
  >::CollectiveOp;

using CollectiveMainloop = typename cutlass::gemm::collective::CollectiveBuilder<
    cutlass::arch::Sm100, cutlass::arch::OpClassTensorOp,
    ElemA, cutlass::layout::RowMajor, 128 / cutlass::sizeof_bits<ElemA>::value,
    ElemB, cutlass::layout::ColumnMajor, 128 / cutlass::sizeof_bits<ElemB>::value,
    Acc,
    TileShape, ClusterShape,
    cutlass::gemm::collective::StageCount<4>,
    cutlass::gemm::collective::KernelScheduleAuto
  >::CollectiveOp;

using GemmKernel = cutlass::gemm::kernel::GemmUniversal<
    cute::Shape<int,int,int,int>,
    CollectiveMainloop,
    CollectiveEpilogue
>;
using Gemm = cutlass::gemm::device::GemmUniversalAdapter<GemmKernel>;

// Force the device kernel symbol into the cubin without needing a host main.
auto* _anchor = &cutlass::device_kernel<GemmKernel>;


// ===== COMPILED SASS (sm_100a) =====

	.target	sm_100a

	.elftype	@"ET_EXEC"


//--------------------- .note.nv.tkinfo           --------------------------
	.section	.note.nv.tkinfo,"",@"SHT_NOTE"
	.sectionflags	@"SHF_NOTE_NV_TKINFO"
	.tkinfo
        /*0018*/ 	.word	0x00000002
        /*0030*/ 	.string	""
        /*0030*/ 	.string	"ptxas"
        /*0030*/ 	.string	"Cuda compilation tools, release 13.0, V13.0.88"
        /*0030*/ 	.string	"Build cuda_13.0.r13.0/compiler.36424714_0"
        /*0030*/ 	.string	"-arch sm_100a -m 64 "



//--------------------- .note.nv.cuinfo           --------------------------
	.section	.note.nv.cuinfo,"",@"SHT_NOTE"
	.sectionflags	@"SHF_NOTE_NV_CUINFO"
        /*0018*/ 	.short	0x0002
        /*001a*/ 	.short	0x0064
        /*001c*/ 	.short	0x0082
	.zero		2


//--------------------- .nv.info                  --------------------------
	.section	.nv.info,"",@"SHT_CUDA_INFO"
	.align	4


	//----- nvinfo : EIATTR_REGCOUNT
	.align		4
        /*0000*/ 	.byte	0x04, 0x2f
        /*0002*/ 	.short	(.L_19 - .L_18)
	.align		4
.L_18:
        /*0004*/ 	.word	index@(_ZN7cutlass13device_kernelINS_4gemm6kernel13GemmUniversalIN4cute5tupleIJiiiiEEENS1_10collective13CollectiveMmaINS1_35MainloopSm100TmaUmmaWarpSpecializedILi4ELi2ELi4ENS5_IJNS4_1CILi1EEESB_SB_EEEEENS5_IJNSA_ILi64EEENSA_ILi128EEENSA_ILi32EEEEEENS_6half_tENS5_IJlSB_lEEESI_SJ_NS4_8TiledMMAINS4_8MMA_AtomIJNS4_20SM100_MMA_F16BF16_SSISI_SI_fLi64ELi128ELNS4_4UMMA5MajorE0ELSO_0ELNSN_7ScaleInE0ELSP_0EEEEEENS4_6LayoutISC_NS5_IJNSA_ILi0EEEST_ST_EEEEENS5_IJNS4_10UnderscoreESW_SW_EEEEENS4_13SM90_TMA_LOADENS4_14ComposedLayoutINS4_7SwizzleILi2ELi4ELi3EEENS4_18smem_ptr_flag_bitsILi16EEENSS_INS5_IJNSA_ILi8EEESG_EEENS5_IJSG_SB_EEEEEEEvNS4_8identityESZ_S19_vS1A_EENS_8epilogue10collective18CollectiveEpilogueINS1C_23Sm100TmaWarpSpecializedILi4ELi2ELi16ELb1ELb0EEEJSH_NS5_IJNSS_ISE_SB_EENSS_ISG_SB_EEEEESI_SJ_SI_SJ_NS1C_6fusion15FusionCallbacksIS1G_NS1K_17LinearCombinationISI_fSI_fLNS_15FloatRoundStyleE2EEESH_S1J_JEEENS4_5SM1004TMEM4LOAD26SM100_TMEM_LOAD_16dp256b4xESZ_S19_NS4_17SM75_U32x4_LDSM_NENS4_14SM90_TMA_STOREES19_NS4_17SM90_U32x4_STSM_NENS4_39AutoVectorizingCopyWithAssumedAlignmentILi128EEEEEEvvEEEEvNT_6ParamsE)
        /*0008*/ 	.word	0x0000005b


	//----- nvinfo : EIATTR_FRAME_SIZE
	.align		4
.L_19:
        /*000c*/ 	.byte	0x04, 0x11
        /*000e*/ 	.short	(.L_21 - .L_20)
	.align		4
.L_20:
        /*0010*/ 	.word	index@($__internal_2_$__cuda_sm10x_tcgen05_guardrail_trap_unallocated_columns_being_dealloced)
        /*0014*/ 	.word	0x00000000


	//----- nvinfo : EIATTR_FRAME_SIZE
	.align		4
.L_21:
        /*0018*/ 	.byte	0x04, 0x11
        /*001a*/ 	.short	(.L_23 - .L_22)
	.align		4
.L_22:
        /*001c*/ 	.word	index@($__internal_1_$__cuda_sm10x_tcgen05_guardrail_trap_phase_invalid_during_alloc)
        /*0020*/ 	.word	0x00000000


	//----- nvinfo : EIATTR_FRAME_SIZE
	.align		4
.L_23:
        /*0024*/ 	.byte	0x04, 0x11
        /*0026*/ 	.short	(.L_25 - .L_24)
	.align		4
.L_24:
        /*0028*/ 	.word	index@($__internal_0_$__cuda_sm10x_tcgen05_guardrail_trap_col_being_dealloced_not_returned_by_alloc)
        /*002c*/ 	.word	0x00000000


	//----- nvinfo : EIATTR_FRAME_SIZE
	.align		4
.L_25:
        /*0030*/ 	.byte	0x04, 0x11
        /*0032*/ 	.short	(.L_27 - .L_26)
	.align		4
.L_26:
        /*0034*/ 	.word	index@(_ZN7cutlass13device_kernelINS_4gemm6kernel13GemmUniversalIN4cute5tupleIJiiiiEEENS1_10collective13CollectiveMmaINS1_35MainloopSm100TmaUmmaWarpSpecializedILi4ELi2ELi4ENS5_IJNS4_1CILi1EEESB_SB_EEEEENS5_IJNSA_ILi64EEENSA_ILi128EEENSA_ILi32EEEEEENS_6half_tENS5_IJlSB_lEEESI_SJ_NS4_8TiledMMAINS4_8MMA_AtomIJNS4_20SM100_MMA_F16BF16_SSISI_SI_fLi64ELi128ELNS4_4UMMA5MajorE0ELSO_0ELNSN_7ScaleInE0ELSP_0EEEEEENS4_6LayoutISC_NS5_IJNSA_ILi0EEEST_ST_EEEEENS5_IJNS4_10UnderscoreESW_SW_EEEEENS4_13SM90_TMA_LOADENS4_14ComposedLayoutINS4_7SwizzleILi2ELi4ELi3EEENS4_18smem_ptr_flag_bitsILi16EEENSS_INS5_IJNSA_ILi8EEESG_EEENS5_IJSG_SB_EEEEEEEvNS4_8identityESZ_S19_vS1A_EENS_8epilogue10collective18CollectiveEpilogueINS1C_23Sm100TmaWarpSpecializedILi4ELi2ELi16ELb1ELb0EEEJSH_NS5_IJNSS_ISE_SB_EENSS_ISG_SB_EEEEESI_SJ_SI_SJ_NS1C_6fusion15FusionCallbacksIS1G_NS1K_17LinearCombinationISI_fSI_fLNS_15FloatRoundStyleE2EEESH_S1J_JEEENS4_5SM1004TMEM4LOAD26SM100_TMEM_LOAD_16dp256b4xESZ_S19_NS4_17SM75_U32x4_LDSM_NENS4_14SM90_TMA_STOREES19_NS4_17SM90_U32x4_STSM_NENS4_39AutoVectorizingCopyWithAssumedAlignmentILi128EEEEEEvvEEEEvNT_6ParamsE)
        /*0038*/ 	.word	0x00000000


	//----- nvinfo : EIATTR_MIN_STACK_SIZE
	.align		4
.L_27:
        /*003c*/ 	.byte	0x04, 0x12
        /*003e*/ 	.short	(.L_29 - .L_28)
	.align		4
.L_28:
        /*0040*/ 	.word	index@(_ZN7cutlass13device_kernelINS_4gemm6kernel13GemmUniversalIN4cute5tupleIJiiiiEEENS1_10collective13CollectiveMmaINS1_35MainloopSm100TmaUmmaWarpSpecializedILi4ELi2ELi4ENS5_IJNS4_1CILi1EEESB_SB_EEEEENS5_IJNSA_ILi64EEENSA_ILi128EEENSA_ILi32EEEEEENS_6half_tENS5_IJlSB_lEEESI_SJ_NS4_8TiledMMAINS4_8MMA_AtomIJNS4_20SM100_MMA_F16BF16_SSISI_SI_fLi64ELi128ELNS4_4UMMA5MajorE0ELSO_0ELNSN_7ScaleInE0ELSP_0EEEEEENS4_6LayoutISC_NS5_IJNSA_ILi0EEEST_ST_EEEEENS5_IJNS4_10UnderscoreESW_SW_EEEEENS4_13SM90_TMA_LOADENS4_14ComposedLayoutINS4_7SwizzleILi2ELi4ELi3EEENS4_18smem_ptr_flag_bitsILi16EEENSS_INS5_IJNSA_ILi8EEESG_EEENS5_IJSG_SB_EEEEEEEvNS4_8identityESZ_S19_vS1A_EENS_8epilogue10collective18CollectiveEpilogueINS1C_23Sm100TmaWarpSpecializedILi4ELi2ELi16ELb1ELb0EEEJSH_NS5_IJNSS_ISE_SB_EENSS_ISG_SB_EEEEESI_SJ_SI_SJ_NS1C_6fusion15FusionCallbacksIS1G_NS1K_17LinearCombinationISI_fSI_fLNS_15FloatRoundStyleE2EEESH_S1J_JEEENS4_5SM1004TMEM4LOAD26SM100_TMEM_LOAD_16dp256b4xESZ_S19_NS4_17SM75_U32x4_LDSM_NENS4_14SM90_TMA_STOREES19_NS4_17SM90_U32x4_STSM_NENS4_39AutoVectorizingCopyWithAssumedAlignmentILi128EEEEEEvvEEEEvNT_6ParamsE)
        /*0044*/ 	.word	0x00000000
.L_29:


//--------------------- .nv.compat                --------------------------
	.section	.nv.compat,"",@"SHT_CUDA_COMPAT_INFO"
	.align	4
        /*0000*/ 	.byte	0x02, 0x09, 0x01, 0x00, 0x02, 0x02, 0x02, 0x00, 0x02, 0x05, 0x05, 0x00, 0x03, 0x07, 0x01, 0x01
        /*0010*/ 	.byte	0x02, 0x03, 0x01, 0x00, 0x02, 0x06, 0x01, 0x00, 0x04, 0x0b, 0x08, 0x00, 0x09, 0x00, 0x00, 0x00
        /*0020*/ 	.byte	0x00, 0x00, 0x00, 0x00


//--------------------- .nv.info._ZN7cutlass13device_kernelINS_4gemm6kernel13GemmUniversalIN4cute5tupleIJiiiiEEENS1_10collective13CollectiveMmaINS1_35MainloopSm100TmaUmmaWarpSpecializedILi4ELi2ELi4ENS5_IJNS4_1CILi1EEESB_SB_EEEEENS5_IJNSA_ILi64EEENSA_ILi128EEENSA_ILi32EEEEEENS_6half_tENS5_IJlSB_lEEESI_SJ_NS4_8TiledMMAINS4_8MMA_AtomIJNS4_20SM100_MMA_F16BF16_SSISI_SI_fLi64ELi128ELNS4_4UMMA5MajorE0ELSO_0ELNSN_7ScaleInE0ELSP_0EEEEEENS4_6LayoutISC_NS5_IJNSA_ILi0EEEST_ST_EEEEENS5_IJNS4_10UnderscoreESW_SW_EEEEENS4_13SM90_TMA_LOADENS4_14ComposedLayoutINS4_7SwizzleILi2ELi4ELi3EEENS4_18smem_ptr_flag_bitsILi16EEENSS_INS5_IJNSA_ILi8EEESG_EEENS5_IJSG_SB_EEEEEEEvNS4_8identityESZ_S19_vS1A_EENS_8epilogue10collective18CollectiveEpilogueINS1C_23Sm100TmaWarpSpecializedILi4ELi2ELi16ELb1ELb0EEEJSH_NS5_IJNSS_ISE_SB_EENSS_ISG_SB_EEEEESI_SJ_SI_SJ_NS1C_6fusion15FusionCallbacksIS1G_NS1K_17LinearCombinationISI_fSI_fLNS_15FloatRoundStyleE2EEESH_S1J_JEEENS4_5SM1004TMEM4LOAD26SM100_TMEM_LOAD_16dp256b4xESZ_S19_NS4_17SM75_U32x4_LDSM_NENS4_14SM90_TMA_STOREES19_NS4_17SM90_U32x4_STSM_NENS4_39AutoVectorizingCopyWithAssumedAlignmentILi128EEEEEEvvEEEEvNT_6ParamsE --------------------------
	.section	.nv.info._ZN7cutlass13device_kernelINS_4gemm6kernel13GemmUniversalIN4cute5tupleIJiiiiEEENS1_10collective13CollectiveMmaINS1_35MainloopSm100TmaUmmaWarpSpecializedILi4ELi2ELi4ENS5_IJNS4_1CILi1EEESB_SB_EEEEENS5_IJNSA_ILi64EEENSA_ILi128EEENSA_ILi32EEEEEENS_6half_tENS5_IJlSB_lEEESI_SJ_NS4_8TiledMMAINS4_8MMA_AtomIJNS4_20SM100_MMA_F16BF16_SSISI_SI_fLi64ELi128ELNS4_4UMMA5MajorE0ELSO_0ELNSN_7ScaleInE0ELSP_0EEEEEENS4_6LayoutISC_NS5_IJNSA_ILi0EEEST_ST_EEEEENS5_IJNS4_10UnderscoreESW_SW_EEEEENS4_13SM90_TMA_LOADENS4_14ComposedLayoutINS4_7SwizzleILi2ELi4ELi3EEENS4_18smem_ptr_flag_bitsILi16EEENSS_INS5_IJNSA_ILi8EEESG_EEENS5_IJSG_SB_EEEEEEEvNS4_8identityESZ_S19_vS1A_EENS_8epilogue10collective18CollectiveEpilogueINS1C_23Sm100TmaWarpSpecializedILi4ELi2ELi16ELb1ELb0EEEJSH_NS5_IJNSS_ISE_SB_EENSS_ISG_SB_EEEEESI_SJ_SI_SJ_NS1C_6fusion15FusionCallbacksIS1G_NS1K_17LinearCombinationISI_fSI_fLNS_15FloatRoundStyleE2EEESH_S1J_JEEENS4_5SM1004TMEM4LOAD26SM100_TMEM_LOAD_16dp256b4xESZ_S19_NS4_17SM75_U32x4_LDSM_NENS4_14SM90_TMA_STOREES19_NS4_17SM90_U32x4_STSM_NENS4_39AutoVectorizingCopyWithAssumedAlignmentILi128EEEEEEvvEEEEvNT_6ParamsE,"",@"SHT_CUDA_INFO"
	.sectionflags	@""
	.align	4


	//----- nvinfo : EIATTR_CUDA_API_VERSION
	.align		4
        /*0000*/ 	.byte	0x04, 0x37
        /*0002*/ 	.short	(.L_31 - .L_30)
.L_30:
        /*0004*/ 	.word	0x00000082


	//----- nvinfo : EIATTR_KPARAM_INFO
	.align		4
.L_31:
        /*0008*/ 	.byte	0x04, 0x17
        /*000a*/ 	.short	(.L_33 - .L_32)
.L_32:
        /*000c*/ 	.word	0x00000000
        /*0010*/ 	.short	0x0000
        /*0012*/ 	.short	0x0000
        /*0014*/ 	.byte	0x00, 0xf0, 0x01, 0x20


	//----- nvinfo : EIATTR_AT_ENTRY_FRAGMENTS
	.align		4
.L_33:
        /*0018*/ 	.byte	0x04, 0x4f
        /*001a*/ 	.short	(.L_35 - .L_34)


	//   ....[0]....
.L_34:
        /*001c*/ 	.word	0x00000006


	//----- nvinfo : EIATTR_RESERVED_SMEM_USED
	.align		4
.L_35:
        /*0020*/ 	.byte	0x01, 0x41
	.zero		2


	//----- nvinfo : EIATTR_SPARSE_MMA_MASK
	.align		4
        /*0024*/ 	.byte	0x03, 0x50
        /*0026*/ 	.short	0x0000


	//----- nvinfo : EIATTR_TCGEN05_1CTA_USED
	.align		4
        /*0028*/ 	.byte	0x01, 0x51
	.zero		2


	//----- nvinfo : EIATTR_MAXREG_COUNT
	.align		4
        /*002c*/ 	.byte	0x03, 0x1b
        /*002e*/ 	.short	0x00ff


	//----- nvinfo : EIATTR_NUM_BARRIERS
	.align		4
        /*0030*/ 	.byte	0x02, 0x4c
        /*0032*/ 	.byte	0x07
	.zero		1


	//----- nvinfo : EIATTR_EXTERNS
	.align		4
        /*0034*/ 	.byte	0x04, 0x0f
        /*0036*/ 	.short	(.L_37 - .L_36)


	//   ....[0]....
	.align		4
.L_36:
        /*0038*/ 	.word	index@(__assertfail)


	//----- nvinfo : EIATTR_MERCURY_ISA_VERSION
	.align		4
.L_37:
        /*003c*/ 	.byte	0x03, 0x5f
        /*003e*/ 	.short	0x0101


	//----- nvinfo : EIATTR_INT_WARP_WIDE_INSTR_OFFSETS
	.align		4
        /*0040*/ 	.byte	0x04, 0x31
        /*0042*/ 	.short	(.L_39 - .L_38)


	//   ....[0]....
.L_38:
        /*0044*/ 	.word	0x00001df0


	//   ....[1]....
        /*0048*/ 	.word	0x000037c0


	//   ....[2]....
        /*004c*/ 	.word	0x000037e0


	//   ....[3]....
        /*0050*/ 	.word	0x00003810


	//   ....[4]....
        /*0054*/ 	.word	0x00004150


	//   ....[5]....
        /*0058*/ 	.word	0x000041c0


	//   ....[6]....
        /*005c*/ 	.word	0x000042a0


	//   ....[7]....
        /*0060*/ 	.word	0x00004320


	//   ....[8]....
        /*0064*/ 	.word	0x00004430


	//   ....[9]....
        /*0068*/ 	.word	0x000044c0


	//   ....[10]....
        /*006c*/ 	.word	0x000046a0


	//   ....[11]....
        /*0070*/ 	.word	0x00004800


	//----- nvinfo : EIATTR_COOP_GROUP_MASK_REGIDS
	.align		4
.L_39:
        /*0074*/ 	.byte	0x04, 0x29
        /*0076*/ 	.short	(.L_41 - .L_40)


	//   ....[0]....
.L_40:
        /*0078*/ 	.word	0xffffffff


	//   ....[1]....
        /*007c*/ 	.word	0xffffffff


	//   ....[2]....
        /*0080*/ 	.word	0xffffffff


	//   ....[3]....
        /*0084*/ 	.word	0xffffffff


	//   ....[4]....
        /*0088*/ 	.word	0xffffffff


	//   ....[5]....
        /*008c*/ 	.word	0xffffffff


	//   ....[6]....
        /*0090*/ 	.word	0xffffffff


	//   ....[7]....
        /*0094*/ 	.word	0xffffffff


	//   ....[8]....
        /*0098*/ 	.word	0xffffffff


	//   ....[9]....
        /*009c*/ 	.word	0xffffffff


	//   ....[10]....
        /*00a0*/ 	.word	0xffffffff


	//   ....[11]....
        /*00a4*/ 	.word	0xffffffff


	//   ....[12]....
        /*00a8*/ 	.word	0xffffffff


	//----- nvinfo : EIATTR_COOP_GROUP_INSTR_OFFSETS
	.align		4
.L_41:
        /*00ac*/ 	.byte	0x04, 0x28
        /*00ae*/ 	.short	(.L_43 - .L_42)


	//   ....[0]....
.L_42:
        /*00b0*/ 	.word	0x00000090


	//   ....[1]....
        /*00b4*/ 	.word	0x000004d0


	//   ....[2]....
        /*00b8*/ 	.word	0x00000640


	//   ....[3]....
        /*00bc*/ 	.word	0x000007e0


	//   ....[4]....
        /*00c0*/ 	.word	0x000008e0


	//   ....[5]....
        /*00c4*/ 	.word	0x00000a50


	//   ....[6]....
        /*00c8*/ 	.word	0x00000bf0


	//   ....[7]....
        /*00cc*/ 	.word	0x00001cd0


	//   ....[8]....
        /*00d0*/ 	.word	0x00002ab0


	//   ....[9]....
        /*00d4*/ 	.word	0x00002cc0


	//   ....[10]....
        /*00d8*/ 	.word	0x00002cf0


	//   ....[11]....
        /*00dc*/ 	.word	0x000036a0


	//   ....[12]....
        /*00e0*/ 	.word	0x000038d0


	//----- nvinfo : EIATTR_VRC_CTA_INIT_COUNT
	.align		4
.L_43:
        /*00e4*/ 	.byte	0x02, 0x4a
        /*00e6*/ 	.byte	0x80
	.zero		1


	//----- nvinfo : EIATTR_SYSCALL_OFFSETS
	.align		4
        /*00e8*/ 	.byte	0x04, 0x46
        /*00ea*/ 	.short	(.L_45 - .L_44)


	//   ....[0]....
.L_44:
        /*00ec*/ 	.word	0x000052b0


	//   ....[1]....
        /*00f0*/ 	.word	0x000053a0


	//   ....[2]....
        /*00f4*/ 	.word	0x00005b00


	//   ....[3]....
        /*00f8*/ 	.word	0x000063b0


	//   ....[4]....
        /*00fc*/ 	.word	0x00006c30


	//   ....[5]....
        /*0100*/ 	.word	0x000074b0


	//----- nvinfo : EIATTR_MBARRIER_INSTR_OFFSETS
	.align		4
.L_45:
        /*0104*/ 	.byte	0x04, 0x39
        /*0106*/ 	.short	(.L_47 - .L_46)


	//   ....[0]....
.L_46:
        /*0108*/ 	.word	0x000005b0
        /*010c*/ 	.word	0x000000ff
        /*0110*/ 	.word	0x00000000
        /*0114*/ 	.short	0x0100
        /*0116*/ 	.byte	0x05
	.zero		1


	//   ....[1]....
        /*0118*/ 	.word	0x000005c0
        /*011c*/ 	.word	0x000000ff
        /*0120*/ 	.word	0x00000020
        /*0124*/ 	.short	0x0100
        /*0126*/ 	.byte	0x05
	.zero		1


	//   ....[2]....
        /*0128*/ 	.word	0x000005d0
        /*012c*/ 	.word	0x000000ff
        /*0130*/ 	.word	0x00000008
        /*0134*/ 	.short	0x0100
        /*0136*/ 	.byte	0x05
	.zero		1


	//   ....[3]....
        /*0138*/ 	.word	0x000005e0
        /*013c*/ 	.word	0x000000ff
        /*0140*/ 	.word	0x00000028
        /*0144*/ 	.short	0x0100
        /*0146*/ 	.byte	0x05
	.zero		1


	//   ....[4]....
        /*0148*/ 	.word	0x000005f0
        /*014c*/ 	.word	0x000000ff
        /*0150*/ 	.word	0x00000010
        /*0154*/ 	.short	0x0100
        /*0156*/ 	.byte	0x05
	.zero		1


	//   ....[5]....
        /*0158*/ 	.word	0x00000600
        /*015c*/ 	.word	0x000000ff
        /*0160*/ 	.word	0x00000030
        /*0164*/ 	.short	0x0100
        /*0166*/ 	.byte	0x05
	.zero		1


	//   ....[6]....
        /*0168*/ 	.word	0x00000610
        /*016c*/ 	.word	0x000000ff
        /*0170*/ 	.word	0x00000018
        /*0174*/ 	.short	0x0100
        /*0176*/ 	.byte	0x05
	.zero		1


	//   ....[7]....
        /*0178*/ 	.word	0x00000620
        /*017c*/ 	.word	0x000000ff
        /*0180*/ 	.word	0x00000038
        /*0184*/ 	.short	0x0100
        /*0186*/ 	.byte	0x05
	.zero		1


	//   ....[8]....
        /*0188*/ 	.word	0x00000750
        /*018c*/ 	.word	0x000000ff
        /*0190*/ 	.word	0x00000040
        /*0194*/ 	.short	0x0100
        /*0196*/ 	.byte	0x07
	.zero		1


	//   ....[9]....
        /*0198*/ 	.word	0x00000760
        /*019c*/ 	.word	0x000000ff
        /*01a0*/ 	.word	0x00000060
        /*01a4*/ 	.short	0x0100
        /*01a6*/ 	.byte	0x07
	.zero		1


	//   ....[10]....
        /*01a8*/ 	.word	0x00000770
        /*01ac*/ 	.word	0x000000ff
        /*01b0*/ 	.word	0x00000048
        /*01b4*/ 	.short	0x0100
        /*01b6*/ 	.byte	0x07
	.zero		1


	//   ....[11]....
        /*01b8*/ 	.word	0x00000780
        /*01bc*/ 	.word	0x000000ff
        /*01c0*/ 	.word	0x00000068
        /*01c4*/ 	.short	0x0100
        /*01c6*/ 	.byte	0x07
	.zero		1


	//   ....[12]....
        /*01c8*/ 	.word	0x00000790
        /*01cc*/ 	.word	0x000000ff
        /*01d0*/ 	.word	0x00000050
        /*01d4*/ 	.short	0x0100
        /*01d6*/ 	.byte	0x07
	.zero		1


	//   ....[13]....
        /*01d8*/ 	.word	0x000007a0
        /*01dc*/ 	.word	0x000000ff
        /*01e0*/ 	.word	0x00000070
        /*01e4*/ 	.short	0x0100
        /*01e6*/ 	.byte	0x07
	.zero		1


	//   ....[14]....
        /*01e8*/ 	.word	0x000007b0
        /*01ec*/ 	.word	0x000000ff
        /*01f0*/ 	.word	0x00000058
        /*01f4*/ 	.short	0x0100
        /*01f6*/ 	.byte	0x07
	.zero		1


	//   ....[15]....
        /*01f8*/ 	.word	0x000007c0
        /*01fc*/ 	.word	0x000000ff
        /*0200*/ 	.word	0x00000078
        /*0204*/ 	.short	0x0100
        /*0206*/ 	.byte	0x07
	.zero		1


	//   ....[16]....
        /*0208*/ 	.word	0x000008b0
        /*020c*/ 	.word	0x000000ff
        /*0210*/ 	.word	0x00000080
        /*0214*/ 	.short	0x0100
        /*0216*/ 	.byte	0x05
	.zero		1


	//   ....[17]....
        /*0218*/ 	.word	0x000008c0
        /*021c*/ 	.word	0x000000ff
        /*0220*/ 	.word	0x00000088
        /*0224*/ 	.short	0x0100
        /*0226*/ 	.byte	0x05
	.zero		1


	//   ....[18]....
        /*0228*/ 	.word	0x00000a00
        /*022c*/ 	.word	0x000000ff
        /*0230*/ 	.word	0x00000090
        /*0234*/ 	.short	0x0100
        /*0236*/ 	.byte	0x05
	.zero		1


	//   ....[19]....
        /*0238*/ 	.word	0x00000a10
        /*023c*/ 	.word	0x000000ff
        /*0240*/ 	.word	0x000000a0
        /*0244*/ 	.short	0x0100
        /*0246*/ 	.byte	0x05
	.zero		1


	//   ....[20]....
        /*0248*/ 	.word	0x00000a20
        /*024c*/ 	.word	0x000000ff
        /*0250*/ 	.word	0x00000098
        /*0254*/ 	.short	0x0100
        /*0256*/ 	.byte	0x05
	.zero		1


	//   ....[21]....
        /*0258*/ 	.word	0x00000a30
        /*025c*/ 	.word	0x000000ff
        /*0260*/ 	.word	0x000000a8
        /*0264*/ 	.short	0x0100
        /*0266*/ 	.byte	0x05
	.zero		1


	//   ....[22]....
        /*0268*/ 	.word	0x00000b60
        /*026c*/ 	.word	0x000000ff
        /*0270*/ 	.word	0x000000b0
        /*0274*/ 	.short	0x0100
        /*0276*/ 	.byte	0x07
	.zero		1


	//   ....[23]....
        /*0278*/ 	.word	0x00000b70
        /*027c*/ 	.word	0x000000ff
        /*0280*/ 	.word	0x000000d0
        /*0284*/ 	.short	0x0100
        /*0286*/ 	.byte	0x07
	.zero		1


	//   ....[24]....
        /*0288*/ 	.word	0x00000b80
        /*028c*/ 	.word	0x000000ff
        /*0290*/ 	.word	0x000000b8
        /*0294*/ 	.short	0x0100
        /*0296*/ 	.byte	0x07
	.zero		1


	//   ....[25]....
        /*0298*/ 	.word	0x00000b90
        /*029c*/ 	.word	0x000000ff
        /*02a0*/ 	.word	0x000000d8
        /*02a4*/ 	.short	0x0100
        /*02a6*/ 	.byte	0x07
	.zero		1


	//   ....[26]....
        /*02a8*/ 	.word	0x00000ba0
        /*02ac*/ 	.word	0x000000ff
        /*02b0*/ 	.word	0x000000c0
        /*02b4*/ 	.short	0x0100
        /*02b6*/ 	.byte	0x07
	.zero		1


	//   ....[27]....
        /*02b8*/ 	.word	0x00000bb0
        /*02bc*/ 	.word	0x000000ff
        /*02c0*/ 	.word	0x000000e0
        /*02c4*/ 	.short	0x0100
        /*02c6*/ 	.byte	0x07
	.zero		1


	//   ....[28]....
        /*02c8*/ 	.word	0x00000bc0
        /*02cc*/ 	.word	0x000000ff
        /*02d0*/ 	.word	0x000000c8
        /*02d4*/ 	.short	0x0100
        /*02d6*/ 	.byte	0x07
	.zero		1


	//   ....[29]....
        /*02d8*/ 	.word	0x00000bd0
        /*02dc*/ 	.word	0x000000ff
        /*02e0*/ 	.word	0x000000e8
        /*02e4*/ 	.short	0x0100
        /*02e6*/ 	.byte	0x07
	.zero		1


	//   ....[30]....
        /*02e8*/ 	.word	0x00000cc0
        /*02ec*/ 	.word	0x000000ff
        /*02f0*/ 	.word	0x000000f0
        /*02f4*/ 	.short	0x0100
        /*02f6*/ 	.byte	0x05
	.zero		1


	//   ....[31]....
        /*02f8*/ 	.word	0x00000cd0
        /*02fc*/ 	.word	0x000000ff
        /*0300*/ 	.word	0x00000100
        /*0304*/ 	.short	0x0100
        /*0306*/ 	.byte	0x05
	.zero		1


	//   ....[32]....
        /*0308*/ 	.word	0x00000ce0
        /*030c*/ 	.word	0x000000ff
        /*0310*/ 	.word	0x000000f8
        /*0314*/ 	.short	0x0100
        /*0316*/ 	.byte	0x05
	.zero		1


	//   ....[33]....
        /*0318*/ 	.word	0x00000cf0
        /*031c*/ 	.word	0x000000ff
        /*0320*/ 	.word	0x00000108
        /*0324*/ 	.short	0x0100
        /*0326*/ 	.byte	0x05
	.zero		1


	//   ....[34]....
        /*0328*/ 	.word	0x000015d0
        /*032c*/ 	.word	0x00000003
        /*0330*/ 	.word	0x00000100
        /*0334*/ 	.short	0x010a
        /*0336*/ 	.byte	0xff
	.zero		1


	//   ....[35]....
        /*0338*/ 	.word	0x00001600
        /*033c*/ 	.word	0x00000003
        /*0340*/ 	.word	0x000000f0
        /*0344*/ 	.short	0x0101
        /*0346*/ 	.byte	0xff
	.zero		1


	//   ....[36]....
        /*0348*/ 	.word	0x000016d0
        /*034c*/ 	.word	0x000000ff
        /*0350*/ 	.word	0x00000020
        /*0354*/ 	.short	0x010a
        /*0356*/ 	.byte	0x08
	.zero		1


	//   ....[37]....
        /*0358*/ 	.word	0x00001770
        /*035c*/ 	.word	0x000000ff
        /*0360*/ 	.word	0x00000020
        /*0364*/ 	.short	0x010a
        /*0366*/ 	.byte	0x21
	.zero		1


	//   ....[38]....
        /*0368*/ 	.word	0x000018c0
        /*036c*/ 	.word	0x000000ff
        /*0370*/ 	.word	0x00000020
        /*0374*/ 	.short	0x010a
        /*0376*/ 	.byte	0x08
	.zero		1


	//   ....[39]....
        /*0378*/ 	.word	0x000019d0
        /*037c*/ 	.word	0x000000ff
        /*0380*/ 	.word	0x00000088
        /*0384*/ 	.short	0x0101
        /*0386*/ 	.byte	0x04
	.zero		1


	//   ....[40]....
        /*0388*/ 	.word	0x000019f0
        /*038c*/ 	.word	0x000000ff
        /*0390*/ 	.word	0x00000020
        /*0394*/ 	.short	0x010a
        /*0396*/ 	.byte	0x08
	.zero		1


	//   ....[41]....
        /*0398*/ 	.word	0x00001a70
        /*039c*/ 	.word	0x000000ff
        /*03a0*/ 	.word	0x00000020
        /*03a4*/ 	.short	0x010a
        /*03a6*/ 	.byte	0x11
	.zero		1


	//   ....[42]....
        /*03a8*/ 	.word	0x00001bc0
        /*03ac*/ 	.word	0x000000ff
        /*03b0*/ 	.word	0x00000020
        /*03b4*/ 	.short	0x010a
        /*03b6*/ 	.byte	0x08
	.zero		1


	//   ....[43]....
        /*03b8*/ 	.word	0x00001d00
        /*03bc*/ 	.word	0x00000002
        /*03c0*/ 	.word	0x00000090
        /*03c4*/ 	.short	0x010a
        /*03c6*/ 	.byte	0xff
	.zero		1


	//   ....[44]....
        /*03c8*/ 	.word	0x00001dc0
        /*03cc*/ 	.word	0x00000002
        /*03d0*/ 	.word	0x00000000
        /*03d4*/ 	.short	0x0101
        /*03d6*/ 	.byte	0xff
	.zero		1


	//   ....[45]....
        /*03d8*/ 	.word	0x00002320
        /*03dc*/ 	.word	0x000000ff
        /*03e0*/ 	.word	0x00000000
        /*03e4*/ 	.short	0x010a
        /*03e6*/ 	.byte	0x05
	.zero		1


	//   ....[46]....
        /*03e8*/ 	.word	0x000023b0
        /*03ec*/ 	.word	0x000000ff
        /*03f0*/ 	.word	0x00000000
        /*03f4*/ 	.short	0x010a
        /*03f6*/ 	.byte	0x05
	.zero		1


	//   ....[47]....
        /*03f8*/ 	.word	0x00002440
        /*03fc*/ 	.word	0x000000ff
        /*0400*/ 	.word	0x00000000
        /*0404*/ 	.short	0x010a
        /*0406*/ 	.byte	0x05
	.zero		1


	//   ....[48]....
        /*0408*/ 	.word	0x000024e0
        /*040c*/ 	.word	0x00000000
        /*0410*/ 	.word	0x00000000
        /*0414*/ 	.short	0x010a
        /*0416*/ 	.byte	0xff
	.zero		1


	//   ....[49]....
        /*0418*/ 	.word	0x00002600
        /*041c*/ 	.word	0x00000000
        /*0420*/ 	.word	0x000000f0
        /*0424*/ 	.short	0x010a
        /*0426*/ 	.byte	0xff
	.zero		1


	//   ....[50]....
        /*0428*/ 	.word	0x00002660
        /*042c*/ 	.word	0x00000004
        /*0430*/ 	.word	0x00000000
        /*0434*/ 	.short	0x0101
        /*0436*/ 	.byte	0xff
	.zero		1


	//   ....[51]....
        /*0438*/ 	.word	0x00002680
        /*043c*/ 	.word	0x000000ff
        /*0440*/ 	.word	0x000000a0
        /*0444*/ 	.short	0x010a
        /*0446*/ 	.byte	0x05
	.zero		1


	//   ....[52]....
        /*0448*/ 	.word	0x000027a0
        /*044c*/ 	.word	0x00000000
        /*0450*/ 	.word	0x00000090
        /*0454*/ 	.short	0x010a
        /*0456*/ 	.byte	0xff
	.zero		1


	//   ....[53]....
        /*0458*/ 	.word	0x000028b0
        /*045c*/ 	.word	0x00000000
        /*0460*/ 	.word	0x00000000
        /*0464*/ 	.short	0x0101
        /*0466*/ 	.byte	0xff
	.zero		1


	//   ....[54]....
        /*0468*/ 	.word	0x00002940
        /*046c*/ 	.word	0x000000ff
        /*0470*/ 	.word	0x000000a0
        /*0474*/ 	.short	0x0106
        /*0476*/ 	.byte	0x05
	.zero		1


	//   ....[55]....
        /*0478*/ 	.word	0x00002960
        /*047c*/ 	.word	0x000000ff
        /*0480*/ 	.word	0x000000a0
        /*0484*/ 	.short	0x010a
        /*0486*/ 	.byte	0x05
	.zero		1


	//   ....[56]....
        /*0488*/ 	.word	0x000029f0
        /*048c*/ 	.word	0x000000ff
        /*0490*/ 	.word	0x000000a0
        /*0494*/ 	.short	0x0106
        /*0496*/ 	.byte	0x04
	.zero		1


	//   ....[57]....
        /*0498*/ 	.word	0x00002a30
        /*049c*/ 	.word	0x00000000
        /*04a0*/ 	.word	0x000000a0
        /*04a4*/ 	.short	0x010a
        /*04a6*/ 	.byte	0xff
	.zero		1


	//   ....[58]....
        /*04a8*/ 	.word	0x00002f30
        /*04ac*/ 	.word	0x00000000
        /*04b0*/ 	.word	0x00000090
        /*04b4*/ 	.short	0x010a
        /*04b6*/ 	.byte	0xff
	.zero		1


	//   ....[59]....
        /*04b8*/ 	.word	0x00003030
        /*04bc*/ 	.word	0x00000003
        /*04c0*/ 	.word	0x00000000
        /*04c4*/ 	.short	0x0101
        /*04c6*/ 	.byte	0xff
	.zero		1


	//   ....[60]....
        /*04c8*/ 	.word	0x00003040
        /*04cc*/ 	.word	0x000000ff
        /*04d0*/ 	.word	0x00000000
        /*04d4*/ 	.short	0x010a
        /*04d6*/ 	.byte	0x04
	.zero		1


	//   ....[61]....
        /*04d8*/ 	.word	0x000030c0
        /*04dc*/ 	.word	0x000000ff
        /*04e0*/ 	.word	0x000000d0
        /*04e4*/ 	.short	0x010a
        /*04e6*/ 	.byte	0x08
	.zero		1


	//   ....[62]....
        /*04e8*/ 	.word	0x000031a0
        /*04ec*/ 	.word	0x000000ff
        /*04f0*/ 	.word	0x00000000
        /*04f4*/ 	.short	0x010a
        /*04f6*/ 	.byte	0x07
	.zero		1


	//   ....[63]....
        /*04f8*/ 	.word	0x000032e0
        /*04fc*/ 	.word	0x000000ff
        /*0500*/ 	.word	0x00000000
        /*0504*/ 	.short	0x010a
        /*0506*/ 	.byte	0x04
	.zero		1


	//   ....[64]....
        /*0508*/ 	.word	0x000034d0
        /*050c*/ 	.word	0x000000ff
        /*0510*/ 	.word	0x00000000
        /*0514*/ 	.short	0x010a
        /*0516*/ 	.byte	0x05
	.zero		1


	//   ....[65]....
        /*0518*/ 	.word	0x00003560
        /*051c*/ 	.word	0x000000ff
        /*0520*/ 	.word	0x00000000
        /*0524*/ 	.short	0x010a
        /*0526*/ 	.byte	0x05
	.zero		1


	//   ....[66]....
        /*0528*/ 	.word	0x000035f0
        /*052c*/ 	.word	0x000000ff
        /*0530*/ 	.word	0x00000000
        /*0534*/ 	.short	0x010a
        /*0536*/ 	.byte	0x05
	.zero		1


	//   ....[67]....
        /*0538*/ 	.word	0x00003680
        /*053c*/ 	.word	0x000000ff
        /*0540*/ 	.word	0x00000000
        /*0544*/ 	.short	0x010a
        /*0546*/ 	.byte	0x07
	.zero		1


	//   ....[68]....
        /*0548*/ 	.word	0x00003b00
        /*054c*/ 	.word	0x00000000
        /*0550*/ 	.word	0x00000090
        /*0554*/ 	.short	0x010a
        /*0556*/ 	.byte	0xff
	.zero		1


	//   ....[69]....
        /*0558*/ 	.word	0x00003bc0
        /*055c*/ 	.word	0x00000000
        /*0560*/ 	.word	0x00000000
        /*0564*/ 	.short	0x0101
        /*0566*/ 	.byte	0xff
	.zero		1


	//   ....[70]....
        /*0568*/ 	.word	0x00003ee0
        /*056c*/ 	.word	0x000000ff
        /*0570*/ 	.word	0x00000088
        /*0574*/ 	.short	0x010a
        /*0576*/ 	.byte	0x07
	.zero		1


	//   ....[71]....
        /*0578*/ 	.word	0x000040d0
        /*057c*/ 	.word	0x000000ff
        /*0580*/ 	.word	0x00000060
        /*0584*/ 	.short	0x010a
        /*0586*/ 	.byte	0x07
	.zero		1


	//   ....[72]....
        /*0588*/ 	.word	0x00004240
        /*058c*/ 	.word	0x000000ff
        /*0590*/ 	.word	0x00000040
        /*0594*/ 	.short	0x010b
        /*0596*/ 	.byte	0x07
	.zero		1


	//   ....[73]....
        /*0598*/ 	.word	0x00004250
        /*059c*/ 	.word	0x000000ff
        /*05a0*/ 	.word	0x00000000
        /*05a4*/ 	.short	0x0101
        /*05a6*/ 	.byte	0x08
	.zero		1


	//   ....[74]....
        /*05a8*/ 	.word	0x00004270
        /*05ac*/ 	.word	0x000000ff
        /*05b0*/ 	.word	0x00000068
        /*05b4*/ 	.short	0x010a
        /*05b6*/ 	.byte	0x07
	.zero		1


	//   ....[75]....
        /*05b8*/ 	.word	0x000043d0
        /*05bc*/ 	.word	0x000000ff
        /*05c0*/ 	.word	0x00000048
        /*05c4*/ 	.short	0x010b
        /*05c6*/ 	.byte	0x07
	.zero		1


	//   ....[76]....
        /*05c8*/ 	.word	0x000043e0
        /*05cc*/ 	.word	0x000000ff
        /*05d0*/ 	.word	0x00000000
        /*05d4*/ 	.short	0x0101
        /*05d6*/ 	.byte	0x08
	.zero		1


	//   ....[77]....
        /*05d8*/ 	.word	0x000043f0
        /*05dc*/ 	.word	0x000000ff
        /*05e0*/ 	.word	0x00000070
        /*05e4*/ 	.short	0x010a
        /*05e6*/ 	.byte	0x07
	.zero		1


	//   ....[78]....
        /*05e8*/ 	.word	0x00004590
        /*05ec*/ 	.word	0x000000ff
        /*05f0*/ 	.word	0x00000050
        /*05f4*/ 	.short	0x010b
        /*05f6*/ 	.byte	0x07
	.zero		1


	//   ....[79]....
        /*05f8*/ 	.word	0x00004600
        /*05fc*/ 	.word	0x000000ff
        /*0600*/ 	.word	0x00000000
        /*0604*/ 	.short	0x0101
        /*0606*/ 	.byte	0x08
	.zero		1


	//   ....[80]....
        /*0608*/ 	.word	0x00004630
        /*060c*/ 	.word	0x000000ff
        /*0610*/ 	.word	0x00000078
        /*0614*/ 	.short	0x010a
        /*0616*/ 	.byte	0x07
	.zero		1


	//   ....[81]....
        /*0618*/ 	.word	0x00004840
        /*061c*/ 	.word	0x000000ff
        /*0620*/ 	.word	0x00000058
        /*0624*/ 	.short	0x010b
        /*0626*/ 	.byte	0x07
	.zero		1


	//   ....[82]....
        /*0628*/ 	.word	0x00004860
        /*062c*/ 	.word	0x000000ff
        /*0630*/ 	.word	0x00000000
        /*0634*/ 	.short	0x0101
        /*0636*/ 	.byte	0x0d
	.zero		1


	//   ....[83]....
        /*0638*/ 	.word	0x00004890
        /*063c*/ 	.word	0x000000ff
        /*0640*/ 	.word	0x00000060
        /*0644*/ 	.short	0x010a
        /*0646*/ 	.byte	0x07
	.zero		1


	//   ....[84]....
        /*0648*/ 	.word	0x000048b0
        /*064c*/ 	.word	0x000000ff
        /*0650*/ 	.word	0x00000068
        /*0654*/ 	.short	0x010a
        /*0656*/ 	.byte	0x07
	.zero		1


	//   ....[85]....
        /*0658*/ 	.word	0x000048d0
        /*065c*/ 	.word	0x000000ff
        /*0660*/ 	.word	0x00000070
        /*0664*/ 	.short	0x010a
        /*0666*/ 	.byte	0x07
	.zero		1


	//   ....[86]....
        /*0668*/ 	.word	0x00004910
        /*066c*/ 	.word	0x00000000
        /*0670*/ 	.word	0x00000078
        /*0674*/ 	.short	0x010a
        /*0676*/ 	.byte	0xff
	.zero		1


	//   ....[87]....
        /*0678*/ 	.word	0x00004c70
        /*067c*/ 	.word	0x00000000
        /*0680*/ 	.word	0x00000090
        /*0684*/ 	.short	0x010a
        /*0686*/ 	.byte	0xff
	.zero		1


	//   ....[88]....
        /*0688*/ 	.word	0x00004d80
        /*068c*/ 	.word	0x00000000
        /*0690*/ 	.word	0x00000000
        /*0694*/ 	.short	0x0101
        /*0696*/ 	.byte	0xff
	.zero		1


	//   ....[89]....
        /*0698*/ 	.word	0x000057e0
        /*069c*/ 	.word	0x000000ff
        /*06a0*/ 	.word	0x00000040
        /*06a4*/ 	.short	0x010a
        /*06a6*/ 	.byte	0x30
	.zero		1


	//   ....[90]....
        /*06a8*/ 	.word	0x00005850
        /*06ac*/ 	.word	0x0000004f
        /*06b0*/ 	.word	0x000000b0
        /*06b4*/ 	.short	0x010a
        /*06b6*/ 	.byte	0xff
	.zero		1


	//   ....[91]....
        /*06b8*/ 	.word	0x00005900
        /*06bc*/ 	.word	0x000000ff
        /*06c0*/ 	.word	0x00000040
        /*06c4*/ 	.short	0x010a
        /*06c6*/ 	.byte	0x30
	.zero		1


	//   ....[92]....
        /*06c8*/ 	.word	0x000059e0
        /*06cc*/ 	.word	0x0000004f
        /*06d0*/ 	.word	0x000000b0
        /*06d4*/ 	.short	0x010a
        /*06d6*/ 	.byte	0xff
	.zero		1


	//   ....[93]....
        /*06d8*/ 	.word	0x00006110
        /*06dc*/ 	.word	0x00000000
        /*06e0*/ 	.word	0x00000000
        /*06e4*/ 	.short	0x0101
        /*06e6*/ 	.byte	0xff
	.zero		1


	//   ....[94]....
        /*06e8*/ 	.word	0x00006120
        /*06ec*/ 	.word	0x00000003
        /*06f0*/ 	.word	0x00000040
        /*06f4*/ 	.short	0x010a
        /*06f6*/ 	.byte	0xff
	.zero		1


	//   ....[95]....
        /*06f8*/ 	.word	0x000061e0
        /*06fc*/ 	.word	0x00000003
        /*0700*/ 	.word	0x00000040
        /*0704*/ 	.short	0x010a
        /*0706*/ 	.byte	0xff
	.zero		1


	//   ....[96]....
        /*0708*/ 	.word	0x00006990
        /*070c*/ 	.word	0x00000026
        /*0710*/ 	.word	0x00000000
        /*0714*/ 	.short	0x0101
        /*0716*/ 	.byte	0xff
	.zero		1


	//   ....[97]....
        /*0718*/ 	.word	0x000069b0
        /*071c*/ 	.word	0x00000053
        /*0720*/ 	.word	0x00000040
        /*0724*/ 	.short	0x010a
        /*0726*/ 	.byte	0xff
	.zero		1


	//   ....[98]....
        /*0728*/ 	.word	0x00006a60
        /*072c*/ 	.word	0x00000053
        /*0730*/ 	.word	0x00000040
        /*0734*/ 	.short	0x010a
        /*0736*/ 	.byte	0xff
	.zero		1


	//   ....[99]....
        /*0738*/ 	.word	0x00007210
        /*073c*/ 	.word	0x00000026
        /*0740*/ 	.word	0x00000000
        /*0744*/ 	.short	0x0101
        /*0746*/ 	.byte	0xff
	.zero		1


	//   ....[100]....
        /*0748*/ 	.word	0x00007230
        /*074c*/ 	.word	0x00000058
        /*0750*/ 	.word	0x00000040
        /*0754*/ 	.short	0x010a
        /*0756*/ 	.byte	0xff
	.zero		1


	//   ....[101]....
        /*0758*/ 	.word	0x000072e0
        /*075c*/ 	.word	0x00000058
        /*0760*/ 	.word	0x00000040
        /*0764*/ 	.short	0x010a
        /*0766*/ 	.byte	0xff
	.zero		1


	//   ....[102]....
        /*0768*/ 	.word	0x00007610
        /*076c*/ 	.word	0x000000ff
        /*0770*/ 	.word	0x00000000
        /*0774*/ 	.short	0x0101
        /*0776*/ 	.byte	0x05
	.zero		1


	//   ....[103]....
        /*0778*/ 	.word	0x00007af0
        /*077c*/ 	.word	0x00000002
        /*0780*/ 	.word	0x00000000
        /*0784*/ 	.short	0x0101
        /*0786*/ 	.byte	0xff
	.zero		1


	//   ....[104]....
        /*0788*/ 	.word	0x00007d60
        /*078c*/ 	.word	0x000000ff
        /*0790*/ 	.word	0x00000000
        /*0794*/ 	.short	0x0101
        /*0796*/ 	.byte	0x04
	.zero		1


	//   ....[105]....
        /*0798*/ 	.word	0x00007d80
        /*079c*/ 	.word	0x00000003
        /*07a0*/ 	.word	0x00000100
        /*07a4*/ 	.short	0x010a
        /*07a6*/ 	.byte	0xff
	.zero		1


	//   ....[106]....
        /*07a8*/ 	.word	0x00007de0
        /*07ac*/ 	.word	0x00000002
        /*07b0*/ 	.word	0x00000020
        /*07b4*/ 	.short	0x010a
        /*07b6*/ 	.byte	0xff
	.zero		1


	//   ....[107]....
        /*07b8*/ 	.word	0x00007e40
        /*07bc*/ 	.word	0x00000002
        /*07c0*/ 	.word	0x00000020
        /*07c4*/ 	.short	0x010a
        /*07c6*/ 	.byte	0xff
	.zero		1


	//   ....[108]....
        /*07c8*/ 	.word	0x00007e90
        /*07cc*/ 	.word	0x00000002
        /*07d0*/ 	.word	0x00000090
        /*07d4*/ 	.short	0x010a
        /*07d6*/ 	.byte	0xff
	.zero		1


	//   ....[109]....
        /*07d8*/ 	.word	0x00007ef0
        /*07dc*/ 	.word	0x00000000
        /*07e0*/ 	.word	0x00000000
        /*07e4*/ 	.short	0x010a
        /*07e6*/ 	.byte	0xff
	.zero		1


	//   ....[110]....
        /*07e8*/ 	.word	0x00007f50
        /*07ec*/ 	.word	0x00000000
        /*07f0*/ 	.word	0x00000000
        /*07f4*/ 	.short	0x010a
        /*07f6*/ 	.byte	0xff
	.zero		1


	//   ....[111]....
        /*07f8*/ 	.word	0x00007fb0
        /*07fc*/ 	.word	0x00000000
        /*0800*/ 	.word	0x00000000
        /*0804*/ 	.short	0x010a
        /*0806*/ 	.byte	0xff
	.zero		1


	//   ....[112]....
        /*0808*/ 	.word	0x00008000
        /*080c*/ 	.word	0x00000000
        /*0810*/ 	.word	0x000000f0
        /*0814*/ 	.short	0x010a
        /*0816*/ 	.byte	0xff
	.zero		1


	//   ....[113]....
        /*0818*/ 	.word	0x00008060
        /*081c*/ 	.word	0x00000000
        /*0820*/ 	.word	0x000000a0
        /*0824*/ 	.short	0x010a
        /*0826*/ 	.byte	0xff
	.zero		1


	//   ....[114]....
        /*0828*/ 	.word	0x000080b0
        /*082c*/ 	.word	0x00000000
        /*0830*/ 	.word	0x00000090
        /*0834*/ 	.short	0x010a
        /*0836*/ 	.byte	0xff
	.zero		1


	//   ....[115]....
        /*0838*/ 	.word	0x00008110
        /*083c*/ 	.word	0x00000000
        /*0840*/ 	.word	0x000000a0
        /*0844*/ 	.short	0x010a
        /*0846*/ 	.byte	0xff
	.zero		1


	//   ....[116]....
        /*0848*/ 	.word	0x00008160
        /*084c*/ 	.word	0x00000000
        /*0850*/ 	.word	0x00000090
        /*0854*/ 	.short	0x010a
        /*0856*/ 	.byte	0xff
	.zero		1


	//   ....[117]....
        /*0858*/ 	.word	0x000081c0
        /*085c*/ 	.word	0x00000003
        /*0860*/ 	.word	0x000000d0
        /*0864*/ 	.short	0x010a
        /*0866*/ 	.byte	0xff
	.zero		1


	//   ....[118]....
        /*0868*/ 	.word	0x00008220
        /*086c*/ 	.word	0x00000000
        /*0870*/ 	.word	0x00000000
        /*0874*/ 	.short	0x010a
        /*0876*/ 	.byte	0xff
	.zero		1


	//   ....[119]....
        /*0878*/ 	.word	0x00008280
        /*087c*/ 	.word	0x00000000
        /*0880*/ 	.word	0x00000000
        /*0884*/ 	.short	0x010a
        /*0886*/ 	.byte	0xff
	.zero		1


	//   ....[120]....
        /*0888*/ 	.word	0x000082e0
        /*088c*/ 	.word	0x00000000
        /*0890*/ 	.word	0x00000000
        /*0894*/ 	.short	0x010a
        /*0896*/ 	.byte	0xff
	.zero		1


	//   ....[121]....
        /*0898*/ 	.word	0x00008340
        /*089c*/ 	.word	0x00000000
        /*08a0*/ 	.word	0x00000000
        /*08a4*/ 	.short	0x010a
        /*08a6*/ 	.byte	0xff
	.zero		1


	//   ....[122]....
        /*08a8*/ 	.word	0x000083a0
        /*08ac*/ 	.word	0x00000000
        /*08b0*/ 	.word	0x00000000
        /*08b4*/ 	.short	0x010a
        /*08b6*/ 	.byte	0xff
	.zero		1


	//   ....[123]....
        /*08b8*/ 	.word	0x000083f0
        /*08bc*/ 	.word	0x00000000
        /*08c0*/ 	.word	0x00000090
        /*08c4*/ 	.short	0x010a
        /*08c6*/ 	.byte	0xff
	.zero		1


	//   ....[124]....
        /*08c8*/ 	.word	0x00008450
        /*08cc*/ 	.word	0x00000000
        /*08d0*/ 	.word	0x00000088
        /*08d4*/ 	.short	0x010a
        /*08d6*/ 	.byte	0xff
	.zero		1


	//   ....[125]....
        /*08d8*/ 	.word	0x000084b0
        /*08dc*/ 	.word	0x00000003
        /*08e0*/ 	.word	0x00000060
        /*08e4*/ 	.short	0x010a
        /*08e6*/ 	.byte	0xff
	.zero		1


	//   ....[126]....
        /*08e8*/ 	.word	0x00008510
        /*08ec*/ 	.word	0x00000003
        /*08f0*/ 	.word	0x00000068
        /*08f4*/ 	.short	0x010a
        /*08f6*/ 	.byte	0xff
	.zero		1


	//   ....[127]....
        /*08f8*/ 	.word	0x00008570
        /*08fc*/ 	.word	0x00000003
        /*0900*/ 	.word	0x00000070
        /*0904*/ 	.short	0x010a
        /*0906*/ 	.byte	0xff
	.zero		1


	//   ....[128]....
        /*0908*/ 	.word	0x000085d0
        /*090c*/ 	.word	0x00000003
        /*0910*/ 	.word	0x00000078
        /*0914*/ 	.short	0x010a
        /*0916*/ 	.byte	0xff
	.zero		1


	//   ....[129]....
        /*0918*/ 	.word	0x00008630
        /*091c*/ 	.word	0x00000000
        /*0920*/ 	.word	0x00000060
        /*0924*/ 	.short	0x010a
        /*0926*/ 	.byte	0xff
	.zero		1


	//   ....[130]....
        /*0928*/ 	.word	0x00008690
        /*092c*/ 	.word	0x00000000
        /*0930*/ 	.word	0x00000068
        /*0934*/ 	.short	0x010a
        /*0936*/ 	.byte	0xff
	.zero		1


	//   ....[131]....
        /*0938*/ 	.word	0x000086f0
        /*093c*/ 	.word	0x00000000
        /*0940*/ 	.word	0x00000070
        /*0944*/ 	.short	0x010a
        /*0946*/ 	.byte	0xff
	.zero		1


	//   ....[132]....
        /*0948*/ 	.word	0x00008740
        /*094c*/ 	.word	0x00000000
        /*0950*/ 	.word	0x00000090
        /*0954*/ 	.short	0x010a
        /*0956*/ 	.byte	0xff
	.zero		1


	//   ....[133]....
        /*0958*/ 	.word	0x000087a0
        /*095c*/ 	.word	0x00000002
        /*0960*/ 	.word	0x00000040
        /*0964*/ 	.short	0x010a
        /*0966*/ 	.byte	0xff
	.zero		1


	//   ....[134]....
        /*0968*/ 	.word	0x000087f0
        /*096c*/ 	.word	0x0000004f
        /*0970*/ 	.word	0x000000b0
        /*0974*/ 	.short	0x010a
        /*0976*/ 	.byte	0xff
	.zero		1


	//   ....[135]....
        /*0978*/ 	.word	0x00008840
        /*097c*/ 	.word	0x00000003
        /*0980*/ 	.word	0x00000040
        /*0984*/ 	.short	0x010a
        /*0986*/ 	.byte	0xff
	.zero		1


	//   ....[136]....
        /*0988*/ 	.word	0x00008890
        /*098c*/ 	.word	0x00000053
        /*0990*/ 	.word	0x00000040
        /*0994*/ 	.short	0x010a
        /*0996*/ 	.byte	0xff
	.zero		1


	//   ....[137]....
        /*0998*/ 	.word	0x000088e0
        /*099c*/ 	.word	0x00000058
        /*09a0*/ 	.word	0x00000040
        /*09a4*/ 	.short	0x010a
        /*09a6*/ 	.byte	0xff
	.zero		1


	//----- nvinfo : EIATTR_NUM_MBARRIERS
	.align		4
.L_47:
        /*09a8*/ 	.byte	0x03, 0x38
        /*09aa*/ 	.short	0x0022


	//----- nvinfo : EIATTR_EXIT_INSTR_OFFSETS
	.align		4
        /*09ac*/ 	.byte	0x04, 0x1c
        /*09ae*/ 	.short	(.L_49 - .L_48)


	//   ....[0]....
.L_48:
        /*09b0*/ 	.word	0x00002510


	//   ....[1]....
        /*09b4*/ 	.word	0x00002a00


	//   ....[2]....
        /*09b8*/ 	.word	0x00002a60


	//   ....[3]....
        /*09bc*/ 	.word	0x000038e0


	//   ....[4]....
        /*09c0*/ 	.word	0x00004940


	//   ....[5]....
        /*09c4*/ 	.word	0x00004980


	//   ....[6]....
        /*09c8*/ 	.word	0x00007c50


	//   ....[7]....
        /*09cc*/ 	.word	0x00007cd0


	//   ....[8]....
        /*09d0*/ 	.word	0x00007d00


	//   ....[9]....
        /*09d4*/ 	.word	0x00007d70


	//----- nvinfo : EIATTR_MAX_THREADS
	.align		4
.L_49:
        /*09d8*/ 	.byte	0x04, 0x05
        /*09da*/ 	.short	(.L_51 - .L_50)
.L_50:
        /*09dc*/ 	.word	0x00000100
        /*09e0*/ 	.word	0x00000001
        /*09e4*/ 	.word	0x00000001


	//----- nvinfo : EIATTR_CRS_STACK_SIZE
	.align		4
.L_51:
        /*09e8*/ 	.byte	0x04, 0x1e
        /*09ea*/ 	.short	(.L_53 - .L_52)
.L_52:
        /*09ec*/ 	.word	0x00000000


	//----- nvinfo : EIATTR_CBANK_PARAM_SIZE
	.align		4
.L_53:
        /*09f0*/ 	.byte	0x03, 0x19
        /*09f2*/ 	.short	0x0800


	//----- nvinfo : EIATTR_PARAM_CBANK
	.align		4
        /*09f4*/ 	.byte	0x04, 0x0a
        /*09f6*/ 	.short	(.L_55 - .L_54)
	.align		4
.L_54:
        /*09f8*/ 	.word	index@(.nv.constant0._ZN7cutlass13device_kernelINS_4gemm6kernel13GemmUniversalIN4cute5tupleIJiiiiEEENS1_10collective13CollectiveMmaINS1_35MainloopSm100TmaUmmaWarpSpecializedILi4ELi2ELi4ENS5_IJNS4_1CILi1EEESB_SB_EEEEENS5_IJNSA_ILi64EEENSA_ILi128EEENSA_ILi32EEEEEENS_6half_tENS5_IJlSB_lEEESI_SJ_NS4_8TiledMMAINS4_8MMA_AtomIJNS4_20SM100_MMA_F16BF16_SSISI_SI_fLi64ELi128ELNS4_4UMMA5MajorE0ELSO_0ELNSN_7ScaleInE0ELSP_0EEEEEENS4_6LayoutISC_NS5_IJNSA_ILi0EEEST_ST_EEEEENS5_IJNS4_10UnderscoreESW_SW_EEEEENS4_13SM90_TMA_LOADENS4_14ComposedLayoutINS4_7SwizzleILi2ELi4ELi3EEENS4_18smem_ptr_flag_bitsILi16EEENSS_INS5_IJNSA_ILi8EEESG_EEENS5_IJSG_SB_EEEEEEEvNS4_8identityESZ_S19_vS1A_EENS_8epilogue10collective18CollectiveEpilogueINS1C_23Sm100TmaWarpSpecializedILi4ELi2ELi16ELb1ELb0EEEJSH_NS5_IJNSS_ISE_SB_EENSS_ISG_SB_EEEEESI_SJ_SI_SJ_NS1C_6fusion15FusionCallbacksIS1G_NS1K_17LinearCombinationISI_fSI_fLNS_15FloatRoundStyleE2EEESH_S1J_JEEENS4_5SM1004TMEM4LOAD26SM100_TMEM_LOAD_16dp256b4xESZ_S19_NS4_17SM75_U32x4_LDSM_NENS4_14SM90_TMA_STOREES19_NS4_17SM90_U32x4_STSM_NENS4_39AutoVectorizingCopyWithAssumedAlignmentILi128EEEEEEvvEEEEvNT_6ParamsE)
        /*09fc*/ 	.short	0x0380
        /*09fe*/ 	.short	0x0800


	//----- nvinfo : EIATTR_SW_WAR
	.align		4
.L_55:
        /*0a00*/ 	.byte	0x04, 0x36
        /*0a02*/ 	.short	(.L_57 - .L_56)
.L_56:
        /*0a04*/ 	.word	0x00000008
.L_57:


//--------------------- .nv.callgraph             --------------------------
	.section	.nv.callgraph,"",@"SHT_CUDA_CALLGRAPH"
	.align	4
	.sectionentsize	8
	.align		4
        /*0000*/ 	.word	0x00000000
	.align		4
        /*0004*/ 	.word	0xffffffff
	.align		4
        /*0008*/ 	.word	index@(_ZN7cutlass13device_kernelINS_4gemm6kernel13GemmUniversalIN4cute5tupleIJiiiiEEENS1_10collective13CollectiveMmaINS1_35MainloopSm100TmaUmmaWarpSpecializedILi4ELi2ELi4ENS5_IJNS4_1CILi1EEESB_SB_EEEEENS5_IJNSA_ILi64EEENSA_ILi128EEENSA_ILi32EEEEEENS_6half_tENS5_IJlSB_lEEESI_SJ_NS4_8TiledMMAINS4_8MMA_AtomIJNS4_20SM100_MMA_F16BF16_SSISI_SI_fLi64ELi128ELNS4_4UMMA5MajorE0ELSO_0ELNSN_7ScaleInE0ELSP_0EEEEEENS4_6LayoutISC_NS5_IJNSA_ILi0EEEST_ST_EEEEENS5_IJNS4_10UnderscoreESW_SW_EEEEENS4_13SM90_TMA_LOADENS4_14ComposedLayoutINS4_7SwizzleILi2ELi4ELi3EEENS4_18smem_ptr_flag_bitsILi16EEENSS_INS5_IJNSA_ILi8EEESG_EEENS5_IJSG_SB_EEEEEEEvNS4_8identityESZ_S19_vS1A_EENS_8epilogue10collective18CollectiveEpilogueINS1C_23Sm100TmaWarpSpecializedILi4ELi2ELi16ELb1ELb0EEEJSH_NS5_IJNSS_ISE_SB_EENSS_ISG_SB_EEEEESI_SJ_SI_SJ_NS1C_6fusion15FusionCallbacksIS1G_NS1K_17LinearCombinationISI_fSI_fLNS_15FloatRoundStyleE2EEESH_S1J_JEEENS4_5SM1004TMEM4LOAD26SM100_TMEM_LOAD_16dp256b4xESZ_S19_NS4_17SM75_U32x4_LDSM_NENS4_14SM90_TMA_STOREES19_NS4_17SM90_U32x4_STSM_NENS4_39AutoVectorizingCopyWithAssumedAlignmentILi128EEEEEEvvEEEEvNT_6ParamsE)
	.align		4
        /*000c*/ 	.word	index@(__assertfail)
	.align		4
        /*0010*/ 	.word	0x00000000
	.align		4
        /*0014*/ 	.word	0xfffffffe
	.align		4
        /*0018*/ 	.word	0x00000000
	.align		4
        /*001c*/ 	.word	0xfffffffd
	.align		4
        /*0020*/ 	.word	0x00000000
	.align		4
        /*0024*/ 	.word	0xfffffffc


//--------------------- .nv.constant4             --------------------------
	.section	.nv.constant4,"a",@progbits
	.align	8
	.align		8
.nv.constant4:
        /*0000*/ 	.dword	__assertfail
	.align		8
        /*0008*/ 	.dword	__unnamed_1
	.align		8
        /*0010*/ 	.dword	__unnamed_2
	.align		8
        /*0018*/ 	.dword	_ZN40_INTERNAL_41e19101_4_k_cu_9ac0f7ba_281774cuda3std3__45__cpo5beginE
	.align		8
        /*0020*/ 	.dword	_ZN40_INTERNAL_41e19101_4_k_cu_9ac0f7ba_281774cuda3std3__45__cpo3endE
	.align		8
        /*0028*/ 	.dword	_ZN40_INTERNAL_41e19101_4_k_cu_9ac0f7ba_281774cuda3std3__45__cpo6cbeginE
	.align		8
        /*0030*/ 	.dword	_ZN40_INTERNAL_41e19101_4_k_cu_9ac0f7ba_281774cuda3std3__45__cpo4cendE
	.align		8
        /*0038*/ 	.dword	_ZN40_INTERNAL_41e19101_4_k_cu_9ac0f7ba_281774cuda3std3__442_GLOBAL__N__41e19101_4_k_cu_9ac0f7ba_281776ignoreE
	.align		8
        /*0040*/ 	.dword	_ZN40_INTERNAL_41e19101_4_k_cu_9ac0f7ba_281774cuda3std3__419piecewise_constructE
	.align		8
        /*0048*/ 	.dword	_ZN40_INTERNAL_41e19101_4_k_cu_9ac0f7ba_281774cuda3std3__48in_placeE
	.align		8
        /*0050*/ 	.dword	_ZN40_INTERNAL_41e19101_4_k_cu_9ac0f7ba_281774cuda3std6ranges3__45__cpo4swapE
	.align		8
        /*0058*/ 	.dword	_ZN40_INTERNAL_41e19101_4_k_cu_9ac0f7ba_281774cuda3std6ranges3__45__cpo9iter_moveE
	.align		8
        /*0060*/ 	.dword	_ZN40_INTERNAL_41e19101_4_k_cu_9ac0f7ba_281774cute7productE
	.align		8
        /*0068*/ 	.dword	_ZN40_INTERNAL_41e19101_4_k_cu_9ac0f7ba_281774cute1_E
	.align		8
        /*0070*/ 	.dword	$str$25
	.align		8
        /*0078*/ 	.dword	$str$26
	.align		8
        /*0080*/ 	.dword	$str$27
	.align		8
        /*0088*/ 	.dword	$str$28


//--------------------- .text._ZN7cutlass13device_kernelINS_4gemm6kernel13GemmUniversalIN4cute5tupleIJiiiiEEENS1_10collective13CollectiveMmaINS1_35MainloopSm100TmaUmmaWarpSpecializedILi4ELi2ELi4ENS5_IJNS4_1CILi1EEESB_SB_EEEEENS5_IJNSA_ILi64EEENSA_ILi128EEENSA_ILi32EEEEEENS_6half_tENS5_IJlSB_lEEESI_SJ_NS4_8TiledMMAINS4_8MMA_AtomIJNS4_20SM100_MMA_F16BF16_SSISI_SI_fLi64ELi128ELNS4_4UMMA5MajorE0ELSO_0ELNSN_7ScaleInE0ELSP_0EEEEEENS4_6LayoutISC_NS5_IJNSA_ILi0EEEST_ST_EEEEENS5_IJNS4_10UnderscoreESW_SW_EEEEENS4_13SM90_TMA_LOADENS4_14ComposedLayoutINS4_7SwizzleILi2ELi4ELi3EEENS4_18smem_ptr_flag_bitsILi16EEENSS_INS5_IJNSA_ILi8EEESG_EEENS5_IJSG_SB_EEEEEEEvNS4_8identityESZ_S19_vS1A_EENS_8epilogue10collective18CollectiveEpilogueINS1C_23Sm100TmaWarpSpecializedILi4ELi2ELi16ELb1ELb0EEEJSH_NS5_IJNSS_ISE_SB_EENSS_ISG_SB_EEEEESI_SJ_SI_SJ_NS1C_6fusion15FusionCallbacksIS1G_NS1K_17LinearCombinationISI_fSI_fLNS_15FloatRoundStyleE2EEESH_S1J_JEEENS4_5SM1004TMEM4LOAD26SM100_TMEM_LOAD_16dp256b4xESZ_S19_NS4_17SM75_U32x4_LDSM_NENS4_14SM90_TMA_STOREES19_NS4_17SM90_U32x4_STSM_NENS4_39AutoVectorizingCopyWithAssumedAlignmentILi128EEEEEEvvEEEEvNT_6ParamsE --------------------------
	.section	.text._ZN7cutlass13device_kernelINS_4gemm6kernel13GemmUniversalIN4cute5tupleIJiiiiEEENS1_10collective13CollectiveMmaINS1_35MainloopSm100TmaUmmaWarpSpecializedILi4ELi2ELi4ENS5_IJNS4_1CILi1EEESB_SB_EEEEENS5_IJNSA_ILi64EEENSA_ILi128EEENSA_ILi32EEEEEENS_6half_tENS5_IJlSB_lEEESI_SJ_NS4_8TiledMMAINS4_8MMA_AtomIJNS4_20SM100_MMA_F16BF16_SSISI_SI_fLi64ELi128ELNS4_4UMMA5MajorE0ELSO_0ELNSN_7ScaleInE0ELSP_0EEEEEENS4_6LayoutISC_NS5_IJNSA_ILi0EEEST_ST_EEEEENS5_IJNS4_10UnderscoreESW_SW_EEEEENS4_13SM90_TMA_LOADENS4_14ComposedLayoutINS4_7SwizzleILi2ELi4ELi3EEENS4_18smem_ptr_flag_bitsILi16EEENSS_INS5_IJNSA_ILi8EEESG_EEENS5_IJSG_SB_EEEEEEEvNS4_8identityESZ_S19_vS1A_EENS_8epilogue10collective18CollectiveEpilogueINS1C_23Sm100TmaWarpSpecializedILi4ELi2ELi16ELb1ELb0EEEJSH_NS5_IJNSS_ISE_SB_EENSS_ISG_SB_EEEEESI_SJ_SI_SJ_NS1C_6fusion15FusionCallbacksIS1G_NS1K_17LinearCombinationISI_fSI_fLNS_15FloatRoundStyleE2EEESH_S1J_JEEENS4_5SM1004TMEM4LOAD26SM100_TMEM_LOAD_16dp256b4xESZ_S19_NS4_17SM75_U32x4_LDSM_NENS4_14SM90_TMA_STOREES19_NS4_17SM90_U32x4_STSM_NENS4_39AutoVectorizingCopyWithAssumedAlignmentILi128EEEEEEvvEEEEvNT_6ParamsE,"ax",@progbits
	.align	128
.text._ZN7cutlass13device_kernelINS_4gemm6kernel13GemmUniversalIN4cute5tupleIJiiiiEEENS1_10collective13CollectiveMmaINS1_35MainloopSm100TmaUmmaWarpSpecializedILi4ELi2ELi4ENS5_IJNS4_1CILi1EEESB_SB_EEEEENS5_IJNSA_ILi64EEENSA_ILi128EEENSA_ILi32EEEEEENS_6half_tENS5_IJlSB_lEEESI_SJ_NS4_8TiledMMAINS4_8MMA_AtomIJNS4_20SM100_MMA_F16BF16_SSISI_SI_fLi64ELi128ELNS4_4UMMA5MajorE0ELSO_0ELNSN_7ScaleInE0ELSP_0EEEEEENS4_6LayoutISC_NS5_IJNSA_ILi0EEEST_ST_EEEEENS5_IJNS4_10UnderscoreESW_SW_EEEEENS4_13SM90_TMA_LOADENS4_14ComposedLayoutINS4_7SwizzleILi2ELi4ELi3EEENS4_18smem_ptr_flag_bitsILi16EEENSS_INS5_IJNSA_ILi8EEESG_EEENS5_IJSG_SB_EEEEEEEvNS4_8identityESZ_S19_vS1A_EENS_8epilogue10collective18CollectiveEpilogueINS1C_23Sm100TmaWarpSpecializedILi4ELi2ELi16ELb1ELb0EEEJSH_NS5_IJNSS_ISE_SB_EENSS_ISG_SB_EEEEESI_SJ_SI_SJ_NS1C_6fusion15FusionCallbacksIS1G_NS1K_17LinearCombinationISI_fSI_fLNS_15FloatRoundStyleE2EEESH_S1J_JEEENS4_5SM1004TMEM4LOAD26SM100_TMEM_LOAD_16dp256b4xESZ_S19_NS4_17SM75_U32x4_LDSM_NENS4_14SM90_TMA_STOREES19_NS4_17SM90_U32x4_STSM_NENS4_39AutoVectorizingCopyWithAssumedAlignmentILi128EEEEEEvvEEEEvNT_6ParamsE:
        .type           _ZN7cutlass13device_kernelINS_4gemm6kernel13GemmUniversalIN4cute5tupleIJiiiiEEENS1_10collective13CollectiveMmaINS1_35MainloopSm100TmaUmmaWarpSpecializedILi4ELi2ELi4ENS5_IJNS4_1CILi1EEESB_SB_EEEEENS5_IJNSA_ILi64EEENSA_ILi128EEENSA_ILi32EEEEEENS_6half_tENS5_IJlSB_lEEESI_SJ_NS4_8TiledMMAINS4_8MMA_AtomIJNS4_20SM100_MMA_F16BF16_SSISI_SI_fLi64ELi128ELNS4_4UMMA5MajorE0ELSO_0ELNSN_7ScaleInE0ELSP_0EEEEEENS4_6LayoutISC_NS5_IJNSA_ILi0EEEST_ST_EEEEENS5_IJNS4_10UnderscoreESW_SW_EEEEENS4_13SM90_TMA_LOADENS4_14ComposedLayoutINS4_7SwizzleILi2ELi4ELi3EEENS4_18smem_ptr_flag_bitsILi16EEENSS_INS5_IJNSA_ILi8EEESG_EEENS5_IJSG_SB_EEEEEEEvNS4_8identityESZ_S19_vS1A_EENS_8epilogue10collective18CollectiveEpilogueINS1C_23Sm100TmaWarpSpecializedILi4ELi2ELi16ELb1ELb0EEEJSH_NS5_IJNSS_ISE_SB_EENSS_ISG_SB_EEEEESI_SJ_SI_SJ_NS1C_6fusion15FusionCallbacksIS1G_NS1K_17LinearCombinationISI_fSI_fLNS_15FloatRoundStyleE2EEESH_S1J_JEEENS4_5SM1004TMEM4LOAD26SM100_TMEM_LOAD_16dp256b4xESZ_S19_NS4_17SM75_U32x4_LDSM_NENS4_14SM90_TMA_STOREES19_NS4_17SM90_U32x4_STSM_NENS4_39AutoVectorizingCopyWithAssumedAlignmentILi128EEEEEEvvEEEEvNT_6ParamsE,@function
        .size           _ZN7cutlass13device_kernelINS_4gemm6kernel13GemmUniversalIN4cute5tupleIJiiiiEEENS1_10collective13CollectiveMmaINS1_35MainloopSm100TmaUmmaWarpSpecializedILi4ELi2ELi4ENS5_IJNS4_1CILi1EEESB_SB_EEEEENS5_IJNSA_ILi64EEENSA_ILi128EEENSA_ILi32EEEEEENS_6half_tENS5_IJlSB_lEEESI_SJ_NS4_8TiledMMAINS4_8MMA_AtomIJNS4_20SM100_MMA_F16BF16_SSISI_SI_fLi64ELi128ELNS4_4UMMA5MajorE0ELSO_0ELNSN_7ScaleInE0ELSP_0EEEEEENS4_6LayoutISC_NS5_IJNSA_ILi0EEEST_ST_EEEEENS5_IJNS4_10UnderscoreESW_SW_EEEEENS4_13SM90_TMA_LOADENS4_14ComposedLayoutINS4_7SwizzleILi2ELi4ELi3EEENS4_18smem_ptr_flag_bitsILi16EEENSS_INS5_IJNSA_ILi8EEESG_EEENS5_IJSG_SB_EEEEEEEvNS4_8identityESZ_S19_vS1A_EENS_8epilogue10collective18CollectiveEpilogueINS1C_23Sm100TmaWarpSpecializedILi4ELi2ELi16ELb1ELb0EEEJSH_NS5_IJNSS_ISE_SB_EENSS_ISG_SB_EEEEESI_SJ_SI_SJ_NS1C_6fusion15FusionCallbacksIS1G_NS1K_17LinearCombinationISI_fSI_fLNS_15FloatRoundStyleE2EEESH_S1J_JEEENS4_5SM1004TMEM4LOAD26SM100_TMEM_LOAD_16dp256b4xESZ_S19_NS4_17SM75_U32x4_LDSM_NENS4_14SM90_TMA_STOREES19_NS4_17SM90_U32x4_STSM_NENS4_39AutoVectorizingCopyWithAssumedAlignmentILi128EEEEEEvvEEEEvNT_6ParamsE,(.L_x_176 - _ZN7cutlass13device_kernelINS_4gemm6kernel13GemmUniversalIN4cute5tupleIJiiiiEEENS1_10collective13CollectiveMmaINS1_35MainloopSm100TmaUmmaWarpSpecializedILi4ELi2ELi4ENS5_IJNS4_1CILi1EEESB_SB_EEEEENS5_IJNSA_ILi64EEENSA_ILi128EEENSA_ILi32EEEEEENS_6half_tENS5_IJlSB_lEEESI_SJ_NS4_8TiledMMAINS4_8MMA_AtomIJNS4_20SM100_MMA_F16BF16_SSISI_SI_fLi64ELi128ELNS4_4UMMA5MajorE0ELSO_0ELNSN_7ScaleInE0ELSP_0EEEEEENS4_6LayoutISC_NS5_IJNSA_ILi0EEEST_ST_EEEEENS5_IJNS4_10UnderscoreESW_SW_EEEEENS4_13SM90_TMA_LOADENS4_14ComposedLayoutINS4_7SwizzleILi2ELi4ELi3EEENS4_18smem_ptr_flag_bitsILi16EEENSS_INS5_IJNSA_ILi8EEESG_EEENS5_IJSG_SB_EEEEEEEvNS4_8identityESZ_S19_vS1A_EENS_8epilogue10collective18CollectiveEpilogueINS1C_23Sm100TmaWarpSpecializedILi4ELi2ELi16ELb1ELb0EEEJSH_NS5_IJNSS_ISE_SB_EENSS_ISG_SB_EEEEESI_SJ_SI_SJ_NS1C_6fusion15FusionCallbacksIS1G_NS1K_17LinearCombinationISI_fSI_fLNS_15FloatRoundStyleE2EEESH_S1J_JEEENS4_5SM1004TMEM4LOAD26SM100_TMEM_LOAD_16dp256b4xESZ_S19_NS4_17SM75_U32x4_LDSM_NENS4_14SM90_TMA_STOREES19_NS4_17SM90_U32x4_STSM_NENS4_39AutoVectorizingCopyWithAssumedAlignmentILi128EEEEEEvvEEEEvNT_6ParamsE)
        .other          _ZN7cutlass13device_kernelINS_4gemm6kernel13GemmUniversalIN4cute5tupleIJiiiiEEENS1_10collective13CollectiveMmaINS1_35MainloopSm100TmaUmmaWarpSpecializedILi4ELi2ELi4ENS5_IJNS4_1CILi1EEESB_SB_EEEEENS5_IJNSA_ILi64EEENSA_ILi128EEENSA_ILi32EEEEEENS_6half_tENS5_IJlSB_lEEESI_SJ_NS4_8TiledMMAINS4_8MMA_AtomIJNS4_20SM100_MMA_F16BF16_SSISI_SI_fLi64ELi128ELNS4_4UMMA5MajorE0ELSO_0ELNSN_7ScaleInE0ELSP_0EEEEEENS4_6LayoutISC_NS5_IJNSA_ILi0EEEST_ST_EEEEENS5_IJNS4_10UnderscoreESW_SW_EEEEENS4_13SM90_TMA_LOADENS4_14ComposedLayoutINS4_7SwizzleILi2ELi4ELi3EEENS4_18smem_ptr_flag_bitsILi16EEENSS_INS5_IJNSA_ILi8EEESG_EEENS5_IJSG_SB_EEEEEEEvNS4_8identityESZ_S19_vS1A_EENS_8epilogue10collective18CollectiveEpilogueINS1C_23Sm100TmaWarpSpecializedILi4ELi2ELi16ELb1ELb0EEEJSH_NS5_IJNSS_ISE_SB_EENSS_ISG_SB_EEEEESI_SJ_SI_SJ_NS1C_6fusion15FusionCallbacksIS1G_NS1K_17LinearCombinationISI_fSI_fLNS_15FloatRoundStyleE2EEESH_S1J_JEEENS4_5SM1004TMEM4LOAD26SM100_TMEM_LOAD_16dp256b4xESZ_S19_NS4_17SM75_U32x4_LDSM_NENS4_14SM90_TMA_STOREES19_NS4_17SM90_U32x4_STSM_NENS4_39AutoVectorizingCopyWithAssumedAlignmentILi128EEEEEEvvEEEEvNT_6ParamsE,@"STO_CUDA_ENTRY STV_DEFAULT"
_ZN7cutlass13device_kernelINS_4gemm6kernel13GemmUniversalIN4cute5tupleIJiiiiEEENS1_10collective13CollectiveMmaINS1_35MainloopSm100TmaUmmaWarpSpecializedILi4ELi2ELi4ENS5_IJNS4_1CILi1EEESB_SB_EEEEENS5_IJNSA_ILi64EEENSA_ILi128EEENSA_ILi32EEEEEENS_6half_tENS5_IJlSB_lEEESI_SJ_NS4_8TiledMMAINS4_8MMA_AtomIJNS4_20SM100_MMA_F16BF16_SSISI_SI_fLi64ELi128ELNS4_4UMMA5MajorE0ELSO_0ELNSN_7ScaleInE0ELSP_0EEEEEENS4_6LayoutISC_NS5_IJNSA_ILi0EEEST_ST_EEEEENS5_IJNS4_10UnderscoreESW_SW_EEEEENS4_13SM90_TMA_LOADENS4_14ComposedLayoutINS4_7SwizzleILi2ELi4ELi3EEENS4_18smem_ptr_flag_bitsILi16EEENSS_INS5_IJNSA_ILi8EEESG_EEENS5_IJSG_SB_EEEEEEEvNS4_8identityESZ_S19_vS1A_EENS_8epilogue10collective18CollectiveEpilogueINS1C_23Sm100TmaWarpSpecializedILi4ELi2ELi16ELb1ELb0EEEJSH_NS5_IJNSS_ISE_SB_EENSS_ISG_SB_EEEEESI_SJ_SI_SJ_NS1C_6fusion15FusionCallbacksIS1G_NS1K_17LinearCombinationISI_fSI_fLNS_15FloatRoundStyleE2EEESH_S1J_JEEENS4_5SM1004TMEM4LOAD26SM100_TMEM_LOAD_16dp256b4xESZ_S19_NS4_17SM75_U32x4_LDSM_NENS4_14SM90_TMA_STOREES19_NS4_17SM90_U32x4_STSM_NENS4_39AutoVectorizingCopyWithAssumedAlignmentILi128EEEEEEvvEEEEvNT_6ParamsE:
[----:B------:R-:W1:Y:S01]  /*0000*/  LDC R1, c[0x0][0x37c] ;  /* 0x0000df00ff017b82 */ /* 0x000e620000000800 */
[----:B------:R-:W2:Y:S01]  /*0010*/  S2R R72, SR_TID.X ;  /* 0x0000000000487919 */ /* 0x000ea20000002100 */
[----:B------:R-:W3:Y:S01]  /*0020*/  LDCU.64 UR4, c[0x0][0x890] ;  /* 0x00011200ff0477ac */ /* 0x000ee20008000a00 */
[----:B------:R-:W-:Y:S02]  /*0030*/  PRMT R59, RZ, 0x7610, R59 ;  /* 0x00007610ff3b7816 */ /* 0x000fe4000000003b */
[----:B------:R-:W-:Y:S01]  /*0040*/  ELECT P5, URZ, PT ;  /* 0x0000000000ff782f */ /* 0x000fe200038a0000 */
[----:B------:R-:W4:Y:S01]  /*0050*/  LDCU.64 UR46, c[0x0][0x358] ;  /* 0x00006b00ff2e77ac */ /* 0x000f220008000a00 */
[----:B---3--:R-:W-:-:S04]  /*0060*/  UISETP.NE.U32.AND UP0, UPT, UR4, URZ, UPT ;  /* 0x000000ff0400728c */ /* 0x008fc8000bf05070 */
[----:B------:R-:W-:Y:S01]  /*0070*/  UISETP.NE.AND.EX UP0, UPT, UR5, URZ, UPT, UP0 ;  /* 0x000000ff0500728c */ /* 0x000fe2000bf05300 */
[----:B--2---:R-:W-:-:S05]  /*0080*/  SHF.R.U32.HI R65, RZ, 0x5, R72 ;  /* 0x00000005ff417819 */ /* 0x004fca0000011648 */
[----:B------:R-:W2:Y:S02]  /*0090*/  SHFL.IDX PT, R0, R65, RZ, 0x1f ;  /* 0x00001fff41007589 */ /* 0x000ea400000e0000 */
[----:B--2---:R-:W-:Y:S01]  /*00a0*/  R2UR UR8, R0 ;  /* 0x00000000000872ca */ /* 0x004fe200000e0000 */
[----:B-1--4-:R-:W-:-:S14]  /*00b0*/  BRA.U UP0, `(.L_x_0) ;  /* 0x00000001002c7547 */ /* 0x012fdc000b800000 */
[----:B------:R-:W1:Y:S02]  /*00c0*/  LDCU.64 UR6, c[0x0][0x888] ;  /* 0x00011100ff0677ac */ /* 0x000e640008000a00 */
[----:B-1----:R-:W-:-:S04]  /*00d0*/  UISETP.NE.U32.AND UP0, UPT, UR6, URZ, UPT ;  /* 0x000000ff0600728c */ /* 0x002fc8000bf05070 */
[----:B------:R-:W-:-:S09]  /*00e0*/  UISETP.NE.AND.EX UP0, UPT, UR7, URZ, UPT, UP0 ;  /* 0x000000ff0700728c */ /* 0x000fd2000bf05300 */
[----:B------:R-:W-:Y:S05]  /*00f0*/  BRA.U !UP0, `(.L_x_1) ;  /* 0x0000000108107547 */ /* 0x000fea000b800000 */
[----:B------:R-:W1:Y:S02]  /*0100*/  LDC.64 R2, c[0x0][0x888] ;  /* 0x00022200ff027b82 */ /* 0x000e640000000a00 */
[----:B-1----:R1:W5:Y:S01]  /*0110*/  LDG.E R35, desc[UR46][R2.64] ;  /* 0x0000002e02237981 */ /* 0x002362000c1e1900 */
[----:B------:R-:W-:Y:S01]  /*0120*/  HFMA2 R59, -RZ, RZ, 0, 5.9604644775390625e-08 ;  /* 0x00000001ff3b7431 */ /* 0x000fe200000001ff */
[----:B------:R-:W-:Y:S05]  /*0130*/  BRA `(.L_x_0) ;  /* 0x00000000000c7947 */ /* 0x000fea0003800000 */
.L_x_1:
[----:B------:R-:W1:Y:S01]  /*0140*/  LDCU UR6, c[0x0][0x880] ;  /* 0x00011000ff0677ac */ /* 0x000e620008000800 */
[----:B------:R-:W-:Y:S01]  /*0150*/  HFMA2 R59, -RZ, RZ, 0, 5.9604644775390625e-08 ;  /* 0x00000001ff3b7431 */ /* 0x000fe200000001ff */
[----:B-1----:R-:W-:-:S07]  /*0160*/  MOV R35, UR6 ;  /* 0x0000000600237c02 */ /* 0x002fce0008000f00 */
.L_x_0:
[----:B------:R-:W2:Y:S02]  /*0170*/  LDCU.64 UR6, c[0x0][0x8b0] ;  /* 0x00011600ff0677ac */ /* 0x000ea40008000a00 */
[----:B--2---:R-:W-:-:S04]  /*0180*/  UISETP.NE.U32.AND UP0, UPT, UR6, URZ, UPT ;  /* 0x000000ff0600728c */ /* 0x004fc8000bf05070 */
[----:B------:R-:W-:-:S09]  /*0190*/  UISETP.NE.AND.EX UP0, UPT, UR7, URZ, UPT, UP0 ;  /* 0x000000ff0700728c */ /* 0x000fd2000bf05300 */
[----:B------:R-:W-:Y:S05]  /*01a0*/  BRA.U UP0, `(.L_x_2) ;  /* 0x0000000100247547 */ /* 0x000fea000b800000 */
[----:B------:R-:W2:Y:S02]  /*01b0*/  LDCU.64 UR6, c[0x0][0x8a8] ;  /* 0x00011500ff0677ac */ /* 0x000ea40008000a00 */
[----:B--2---:R-:W-:-:S04]  /*01c0*/  UISETP.NE.U32.AND UP0, UPT, UR6, URZ, UPT ;  /* 0x000000ff0600728c */ /* 0x004fc8000bf05070 */
[----:B------:R-:W-:-:S09]  /*01d0*/  UISETP.NE.AND.EX UP0, UPT, UR7, URZ, UPT, UP0 ;  /* 0x000000ff0700728c */ /* 0x000fd2000bf05300 */
[----:B------:R-:W-:Y:S05]  /*01e0*/  BRA.U !UP0, `(.L_x_3) ;  /* 0x00000001080c7547 */ /* 0x000fea000b800000 */
[----:B-1----:R-:W1:Y:S02]  /*01f0*/  LDC.64 R2, c[0x0][0x8a8] ;  /* 0x00022a00ff027b82 */ /* 0x002e640000000a00 */
[----:B-1----:R2:W5:Y:S01]  /*0200*/  LDG.E R33, desc[UR46][R2.64] ;  /* 0x0000002e02217981 */ /* 0x002562000c1e1900 */
[----:B------:R-:W-:Y:S05]  /*0210*/  BRA `(.L_x_2) ;  /* 0x0000000000087947 */ /* 0x000fea0003800000 */
.L_x_3:
[----:B------:R-:W2:Y:S02]  /*0220*/  LDCU UR6, c[0x0][0x8a0] ;  /* 0x00011400ff0677ac */ /* 0x000ea40008000800 */
[----:B--2---:R-:W-:Y:S02]  /*0230*/  MOV R33, UR6 ;  /* 0x0000000600217c02 */ /* 0x004fe40008000f00 */
.L_x_2:
[----:B------:R-:W-:Y:S01]  /*0240*/  IMAD.U32 R0, RZ, RZ, UR8 ;  /* 0x00000008ff007e24 */ /* 0x000fe2000f8e00ff */
[----:B------:R-:W-:Y:S04]  /*0250*/  BSSY.RECONVERGENT B0, `(.L_x_4) ;  /* 0x000000c000007945 */ /* 0x000fe80003800200 */
[C---:B------:R-:W-:Y:S02]  /*0260*/  ISETP.NE.OR P1, PT, R0.reuse, 0x1, !P5 ;  /* 0x000000010000780c */ /* 0x040fe40006f25670 */
[----:B------:R-:W-:-:S11]  /*0270*/  ISETP.NE.OR P0, PT, R0, 0x3, !P5 ;  /* 0x000000030000780c */ /* 0x000fd60006f05670 */
[----:B------:R-:W-:Y:S05]  /*0280*/  @P1 BRA `(.L_x_5) ;  /* 0x0000000000201947 */ /* 0x000fea0003800000 */
[----:B------:R-:W3:Y:S02]  /*0290*/  LDCU.64 UR6, c[0x0][0x348] ;  /* 0x00006900ff0677ac */ /* 0x000ee40008000a00 */
[----:B---3--:R-:W-:Y:S02]  /*02a0*/  UIADD3 UR10, UP1, UPT, UR6, 0x80, URZ ;  /* 0x00000080060a7890 */ /* 0x008fe4000ff3e0ff */
[----:B------:R-:W-:Y:S02]  /*02b0*/  UIADD3 UR6, UP0, UPT, UR6, 0x180, URZ ;  /* 0x0000018006067890 */ /* 0x000fe4000ff1e0ff */
[----:B------:R-:W-:Y:S02]  /*02c0*/  UIADD3.X UR11, UPT, UPT, URZ, UR7, URZ, UP1, !UPT ;  /* 0x00000007ff0b7290 */ /* 0x000fe40008ffe4ff */
[----:B------:R-:W-:-:S07]  /*02d0*/  UIADD3.X UR7, UPT, UPT, URZ, UR7, URZ, UP0, !UPT ;  /* 0x00000007ff077290 */ /* 0x000fce00087fe4ff */
[----:B------:R3:W-:Y:S02]  /*02e0*/  UTMACCTL.PF [UR10] ;  /* 0x000000000a0079b9 */ /* 0x0007e40008040000 */
[----:B------:R3:W-:Y:S02]  /*02f0*/  UTMACCTL.PF [UR6] ;  /* 0x00000000060079b9 */ /* 0x0007e40008040000 */
[----:B---3--:R-:W-:Y:S01]  /*0300*/  NOP ;  /* 0x0000000000007918 */ /* 0x008fe20000000000 */
.L_x_5:
[----:B------:R-:W-:Y:S05]  /*0310*/  BSYNC.RECONVERGENT B0 ;  /* 0x0000000000007941 */ /* 0x000fea0003800200 */
.L_x_4:
[----:B------:R-:W-:Y:S04]  /*0320*/  BSSY.RECONVERGENT B0, `(.L_x_6) ;  /* 0x000000a000007945 */ /* 0x000fe80003800200 */
        /* <DEDUP_REMOVED lines=9> */
.L_x_7:
[----:B------:R-:W-:Y:S05]  /*03c0*/  BSYNC.RECONVERGENT B0 ;  /* 0x0000000000007941 */ /* 0x000fea0003800200 */
.L_x_6:
[----:B------:R-:W3:Y:S01]  /*03d0*/  LDCU.64 UR6, c[0x0][0x888] ;  /* 0x00011100ff0677ac */ /* 0x000ee20008000a00 */
[----:B------:R-:W-:Y:S02]  /*03e0*/  UISETP.EQ.U32.AND UP1, UPT, UR4, URZ, UPT ;  /* 0x000000ff0400728c */ /* 0x000fe4000bf22070 */
[----:B------:R-:W-:Y:S02]  /*03f0*/  UPLOP3.LUT UP2, UPT, UPT, UPT, UPT, 0x80, 0x8 ;  /* 0x000000000008789c */ /* 0x000fe40003f4f070 */
[----:B---3--:R-:W-:-:S04]  /*0400*/  UISETP.NE.U32.AND UP0, UPT, UR6, URZ, UPT ;  /* 0x000000ff0600728c */ /* 0x008fc8000bf05070 */
[----:B------:R-:W-:-:S04]  /*0410*/  UISETP.NE.AND.EX UP0, UPT, UR7, URZ, UPT, UP0 ;  /* 0x000000ff0700728c */ /* 0x000fc8000bf05300 */
[----:B------:R-:W-:-:S04]  /*0420*/  UISETP.EQ.OR.EX UP3, UPT, UR5, URZ, !UP0, UP1 ;  /* 0x000000ff0500728c */ /* 0x000fc8000c762710 */
[----:B------:R-:W-:-:S05]  /*0430*/  UP2UR UR50, UPR, URZ, 0x8 ;  /* 0x00000008ff327883 */ /* 0x000fca0008000000 */
[----:B------:R-:W-:Y:S07]  /*0440*/  BRA.U !UP3, `(.L_x_8) ;  /* 0x000000010b207547 */ /* 0x000fee000b800000 */
[----:B------:R-:W-:Y:S01]  /*0450*/  UISETP.NE.U32.AND UP2, UPT, UR4, URZ, UPT ;  /* 0x000000ff0400728c */ /* 0x000fe2000bf45070 */
[----:B-----5:R-:W-:Y:S01]  /*0460*/  FSETP.NEU.AND P0, PT, R35, RZ, PT ;  /* 0x000000ff2300720b */ /* 0x020fe20003f0d000 */
[----:B------:R-:W-:Y:S02]  /*0470*/  USEL UR4, URZ, 0xffffffff, UP0 ;  /* 0xffffffffff047887 */ /* 0x000fe40008000000 */
[----:B------:R-:W-:-:S10]  /*0480*/  UISETP.NE.AND.EX UP2, UPT, UR5, URZ, UPT, UP2 ;  /* 0x000000ff0500728c */ /* 0x000fd4000bf45320 */
[----:B------:R-:W-:Y:S01]  /*0490*/  VOTEU.ANY UP1, P0 ;  /* 0x0000000000ff7886 */ /* 0x000fe20000020100 */
[----:B------:R-:W-:-:S04]  /*04a0*/  @!UP2 USEL UR4, URZ, 0xffffffff, UP1 ;  /* 0xffffffffff04a887 */ /* 0x000fc80008800000 */
[----:B------:R-:W-:-:S04]  /*04b0*/  ULOP3.LUT UR4, UR4, 0x1, URZ, 0xc0, !UPT ;  /* 0x0000000104047892 */ /* 0x000fc8000f8ec0ff */
[----:B------:R-:W-:-:S11]  /*04c0*/  UISETP.NE.U32.AND UP2, UPT, UR4, 0x1, UPT ;  /* 0x000000010400788c */ /* 0x000fd6000bf45070 */
.L_x_8:
[----:B-12---:R-:W1:Y:S01]  /*04d0*/  SHFL.IDX PT, R2, R65, RZ, 0x1f ;  /* 0x00001fff41027589 */ /* 0x006e6200000e0000 */
[----:B------:R-:W-:-:S04]  /*04e0*/  UISETP.NE.AND UP1, UPT, UR8, 0x2, UPT ;  /* 0x000000020800788c */ /* 0x000fc8000bf25270 */
[----:B------:R-:W-:Y:S01]  /*04f0*/  USEL UR6, URZ, 0x1, UP1 ;  /* 0x00000001ff067887 */ /* 0x000fe20008800000 */
[----:B-1----:R-:W-:-:S13]  /*0500*/  ISETP.NE.AND P0, PT, R2, RZ, PT ;  /* 0x000000ff0200720c */ /* 0x002fda0003f05270 */
[----:B------:R-:W-:Y:S05]  /*0510*/  @P0 BRA `(.L_x_9) ;  /* 0x0000000000480947 */ /* 0x000fea0003800000 */
[----:B------:R-:W1:Y:S01]  /*0520*/  S2UR UR5, SR_CgaCtaId ;  /* 0x00000000000579c3 */ /* 0x000e620000008800 */
[----:B------:R-:W-:Y:S01]  /*0530*/  UMOV UR7, 0x400 ;  /* 0x0000040000077882 */ /* 0x000fe20000000000 */
[----:B------:R-:W-:Y:S01]  /*0540*/  UMOV UR4, 0x1 ;  /* 0x0000000100047882 */ /* 0x000fe20000000000 */
[----:B------:R-:W-:Y:S01]  /*0550*/  ELECT P0, URZ, PT ;  /* 0x0000000000ff782f */ /* 0x000fe20003800000 */
[----:B------:R-:W-:-:S04]  /*0560*/  UIADD3 UR10, UPT, UPT, -UR4, 0x100000, URZ ;  /* 0x00100000040a7890 */ /* 0x000fc8000fffe1ff */
[----:B------:R-:W-:Y:S02]  /*0570*/  USHF.L.U32 UR11, UR10, 0xb, URZ ;  /* 0x0000000b0a0b7899 */ /* 0x000fe400080006ff */
[----:B------:R-:W-:Y:S02]  /*0580*/  USHF.L.U32 UR10, UR10, 0x1, URZ ;  /* 0x000000010a0a7899 */ /* 0x000fe400080006ff */
[----:B-1----:R-:W-:Y:S01]  /*0590*/  ULEA UR5, UR5, UR7, 0x18 ;  /* 0x0000000705057291 */ /* 0x002fe2000f8ec0ff */
[----:B------:R-:W1:Y:S11]  /*05a0*/  FENCE.VIEW.ASYNC.S ;  /* 0x00000000000073c6 */ /* 0x000e760000000000 */
[----:B-1----:R1:W2:Y:S01]  /*05b0*/  SYNCS.EXCH.64 URZ, [UR5], UR10 ;  /* 0x0000000a05ff75b2 */ /* 0x0022a20008000100 */
[----:B------:R1:W3:Y:S01]  /*05c0*/  SYNCS.EXCH.64 URZ, [UR5+0x20], UR10 ;  /* 0x0000200a05ff75b2 */ /* 0x0002e20008000100 */
[----:B------:R1:W4:Y:S01]  /*05d0*/  SYNCS.EXCH.64 URZ, [UR5+0x8], UR10 ;  /* 0x0000080a05ff75b2 */ /* 0x0003220008000100 */
[----:B------:R1:W1:Y:S01]  /*05e0*/  SYNCS.EXCH.64 URZ, [UR5+0x28], UR10 ;  /* 0x0000280a05ff75b2 */ /* 0x0002620008000100 */
[----:B------:R1:W1:Y:S01]  /*05f0*/  SYNCS.EXCH.64 URZ, [UR5+0x10], UR10 ;  /* 0x0000100a05ff75b2 */ /* 0x0002620008000100 */
[----:B------:R1:W1:Y:S01]  /*0600*/  SYNCS.EXCH.64 URZ, [UR5+0x30], UR10 ;  /* 0x0000300a05ff75b2 */ /* 0x0002620008000100 */
[----:B------:R1:W1:Y:S01]  /*0610*/  SYNCS.EXCH.64 URZ, [UR5+0x18], UR10 ;  /* 0x0000180a05ff75b2 */ /* 0x0002620008000100 */
[----:B------:R1:W1:Y:S01]  /*0620*/  SYNCS.EXCH.64 URZ, [UR5+0x38], UR10 ;  /* 0x0000380a05ff75b2 */ /* 0x0002620008000100 */
[----:B------:R-:W-:Y:S01]  /*0630*/  NOP ;  /* 0x0000000000007918 */ /* 0x000fe20000000000 */
.L_x_9:
[----:B------:R-:W2:Y:S01]  /*0640*/  SHFL.IDX PT, R2, R65, RZ, 0x1f ;  /* 0x00001fff41027589 */ /* 0x000ea200000e0000 */
[----:B------:R-:W-:Y:S01]  /*0650*/  NOP ;  /* 0x0000000000007918 */ /* 0x000fe20000000000 */
[----:B--2---:R-:W-:-:S13]  /*0660*/  ISETP.NE.AND P0, PT, R2, 0x1, PT ;  /* 0x000000010200780c */ /* 0x004fda0003f05270 */
[----:B------:R-:W-:Y:S05]  /*0670*/  @P0 BRA `(.L_x_10) ;  /* 0x0000000000580947 */ /* 0x000fea0003800000 */
[----:B------:R-:W2:Y:S01]  /*0680*/  S2UR UR7, SR_CgaCtaId ;  /* 0x00000000000779c3 */ /* 0x000ea20000008800 */
[----:B------:R-:W-:Y:S01]  /*0690*/  UMOV UR9, 0x400 ;  /* 0x0000040000097882 */ /* 0x000fe20000000000 */
[----:B-1----:R-:W-:Y:S01]  /*06a0*/  UMOV UR5, 0x20 ;  /* 0x0000002000057882 */ /* 0x002fe20000000000 */
[----:B------:R-:W-:Y:S01]  /*06b0*/  UMOV UR4, 0x80 ;  /* 0x0000008000047882 */ /* 0x000fe20000000000 */
[----:B------:R-:W-:-:S04]  /*06c0*/  UIADD3 UR10, UPT, UPT, -UR5, 0x100000, URZ ;  /* 0x00100000050a7890 */ /* 0x000fc8000fffe1ff */
[----:B------:R-:W-:Y:S02]  /*06d0*/  USHF.L.U32 UR11, UR10, 0xb, URZ ;  /* 0x0000000b0a0b7899 */ /* 0x000fe400080006ff */
[----:B------:R-:W-:Y:S02]  /*06e0*/  USHF.L.U32 UR10, UR10, 0x1, URZ ;  /* 0x000000010a0a7899 */ /* 0x000fe400080006ff */
[----:B------:R-:W-:-:S04]  /*06f0*/  UIADD3 UR4, UPT, UPT, -UR4, 0x100000, URZ ;  /* 0x0010000004047890 */ /* 0x000fc8000fffe1ff */
[----:B------:R-:W-:Y:S02]  /*0700*/  USHF.L.U32 UR5, UR4, 0xb, URZ ;  /* 0x0000000b04057899 */ /* 0x000fe400080006ff */
[----:B------:R-:W-:Y:S01]  /*0710*/  USHF.L.U32 UR4, UR4, 0x1, URZ ;  /* 0x0000000104047899 */ /* 0x000fe200080006ff */
[----:B------:R-:W-:Y:S01]  /*0720*/  ELECT P0, URZ, PT ;  /* 0x0000000000ff782f */ /* 0x000fe20003800000 */
[----:B--2---:R-:W-:Y:S01]  /*0730*/  ULEA UR7, UR7, UR9, 0x18 ;  /* 0x0000000907077291 */ /* 0x004fe2000f8ec0ff */
[----:B------:R-:W1:Y:S11]  /*0740*/  FENCE.VIEW.ASYNC.S ;  /* 0x00000000000073c6 */ /* 0x000e760000000000 */
[----:B-1----:R2:W1:Y:S01]  /*0750*/  SYNCS.EXCH.64 URZ, [UR7+0x40], UR10 ;  /* 0x0000400a07ff75b2 */ /* 0x0024620008000100 */
[----:B------:R2:W1:Y:S01]  /*0760*/  SYNCS.EXCH.64 URZ, [UR7+0x60], UR4 ;  /* 0x0000600407ff75b2 */ /* 0x0004620008000100 */
[----:B------:R2:W1:Y:S01]  /*0770*/  SYNCS.EXCH.64 URZ, [UR7+0x48], UR10 ;  /* 0x0000480a07ff75b2 */ /* 0x0004620008000100 */
[----:B------:R2:W1:Y:S01]  /*0780*/  SYNCS.EXCH.64 URZ, [UR7+0x68], UR4 ;  /* 0x0000680407ff75b2 */ /* 0x0004620008000100 */
[----:B------:R2:W1:Y:S01]  /*0790*/  SYNCS.EXCH.64 URZ, [UR7+0x50], UR10 ;  /* 0x0000500a07ff75b2 */ /* 0x0004620008000100 */
[----:B------:R2:W1:Y:S01]  /*07a0*/  SYNCS.EXCH.64 URZ, [UR7+0x70], UR4 ;  /* 0x0000700407ff75b2 */ /* 0x0004620008000100 */
[----:B------:R2:W1:Y:S01]  /*07b0*/  SYNCS.EXCH.64 URZ, [UR7+0x58], UR10 ;  /* 0x0000580a07ff75b2 */ /* 0x0004620008000100 */
[----:B------:R2:W1:Y:S02]  /*07c0*/  SYNCS.EXCH.64 URZ, [UR7+0x78], UR4 ;  /* 0x0000780407ff75b2 */ /* 0x0004640008000100 */
[----:B--2---:R-:W-:Y:S01]  /*07d0*/  NOP ;  /* 0x0000000000007918 */ /* 0x004fe20000000000 */
.L_x_10:
[----:B------:R-:W2:Y:S01]  /*07e0*/  SHFL.IDX PT, R2, R65, RZ, 0x1f ;  /* 0x00001fff41027589 */ /* 0x000ea200000e0000 */
[----:B------:R-:W-:Y:S01]  /*07f0*/  NOP ;  /* 0x0000000000007918 */ /* 0x000fe20000000000 */
[----:B--2---:R-:W-:-:S13]  /*0800*/  ISETP.NE.AND P0, PT, R2, 0x3, PT ;  /* 0x000000030200780c */ /* 0x004fda0003f05270 */
[----:B------:R-:W-:Y:S05]  /*0810*/  @P0 BRA `(.L_x_11) ;  /* 0x0000000000300947 */ /* 0x000fea0003800000 */
[----:B-1----:R-:W1:Y:S01]  /*0820*/  S2UR UR5, SR_CgaCtaId ;  /* 0x00000000000579c3 */ /* 0x002e620000008800 */
        /* <DEDUP_REMOVED lines=8> */
[----:B-1----:R2:W1:Y:S01]  /*08b0*/  SYNCS.EXCH.64 URZ, [UR5+0x80], UR10 ;  /* 0x0000800a05ff75b2 */ /* 0x0024620008000100 */
[----:B------:R2:W1:Y:S02]  /*08c0*/  SYNCS.EXCH.64 URZ, [UR5+0x88], UR10 ;  /* 0x0000880a05ff75b2 */ /* 0x0004640008000100 */
[----:B--2---:R-:W-:Y:S01]  /*08d0*/  NOP ;  /* 0x0000000000007918 */ /* 0x004fe20000000000 */
.L_x_11:
[----:B------:R-:W2:Y:S01]  /*08e0*/  SHFL.IDX PT, R2, R65, RZ, 0x1f ;  /* 0x00001fff41027589 */ /* 0x000ea200000e0000 */
[----:B------:R-:W-:Y:S01]  /*08f0*/  NOP ;  /* 0x0000000000007918 */ /* 0x000fe20000000000 */
[----:B--2---:R-:W-:-:S13]  /*0900*/  ISETP.NE.AND P0, PT, R2, 0x4, PT ;  /* 0x000000040200780c */ /* 0x004fda0003f05270 */
[----:B------:R-:W-:Y:S05]  /*0910*/  @P0 BRA `(.L_x_12) ;  /* 0x00000000004c0947 */ /* 0x000fea0003800000 */
[----:B-1----:R-:W1:Y:S01]  /*0920*/  S2UR UR5, SR_CgaCtaId ;  /* 0x00000000000579c3 */ /* 0x002e620000008800 */
[----:B------:R-:W-:Y:S01]  /*0930*/  UMOV UR9, 0x100 ;  /* 0x0000010000097882 */ /* 0x000fe20000000000 */
[----:B------:R-:W-:Y:S01]  /*0940*/  UMOV UR7, 0x400 ;  /* 0x0000040000077882 */ /* 0x000fe20000000000 */
[----:B------:R-:W-:Y:S01]  /*0950*/  USEL UR9, UR9, 0xe0, UP2 ;  /* 0x000000e009097887 */ /* 0x000fe20009000000 */
[----:B------:R-:W-:Y:S01]  /*0960*/  UMOV UR4, 0x1 ;  /* 0x0000000100047882 */ /* 0x000fe20000000000 */
[----:B------:R-:W-:Y:S01]  /*0970*/  ELECT P0, URZ, PT ;  /* 0x0000000000ff782f */ /* 0x000fe20003800000 */
[----:B------:R-:W-:-:S04]  /*0980*/  UIADD3 UR10, UPT, UPT, -UR4, 0x100000, URZ ;  /* 0x00100000040a7890 */ /* 0x000fc8000fffe1ff */
[----:B------:R-:W-:Y:S02]  /*0990*/  USHF.L.U32 UR11, UR10, 0xb, URZ ;  /* 0x0000000b0a0b7899 */ /* 0x000fe400080006ff */
[----:B------:R-:W-:Y:S02]  /*09a0*/  USHF.L.U32 UR10, UR10, 0x1, URZ ;  /* 0x000000010a0a7899 */ /* 0x000fe400080006ff */
[----:B------:R-:W-:-:S04]  /*09b0*/  UIADD3 UR12, UPT, UPT, -UR9, 0x100000, URZ ;  /* 0x00100000090c7890 */ /* 0x000fc8000fffe1ff */
[----:B------:R-:W-:Y:S02]  /*09c0*/  USHF.L.U32 UR13, UR12, 0xb, URZ ;  /* 0x0000000b0c0d7899 */ /* 0x000fe400080006ff */
[----:B------:R-:W-:Y:S02]  /*09d0*/  USHF.L.U32 UR12, UR12, 0x1, URZ ;  /* 0x000000010c0c7899 */ /* 0x000fe400080006ff */
[----:B-1----:R-:W-:Y:S01]  /*09e0*/  ULEA UR5, UR5, UR7, 0x18 ;  /* 0x0000000705057291 */ /* 0x002fe2000f8ec0ff */
[----:B------:R-:W1:Y:S11]  /*09f0*/  FENCE.VIEW.ASYNC.S ;  /* 0x00000000000073c6 */ /* 0x000e760000000000 */
[----:B-1----:R2:W1:Y:S01]  /*0a00*/  SYNCS.EXCH.64 URZ, [UR5+0x90], UR10 ;  /* 0x0000900a05ff75b2 */ /* 0x0024620008000100 */
[----:B------:R2:W1:Y:S01]  /*0a10*/  SYNCS.EXCH.64 URZ, [UR5+0xa0], UR12 ;  /* 0x0000a00c05ff75b2 */ /* 0x0004620008000100 */
[----:B------:R2:W1:Y:S01]  /*0a20*/  SYNCS.EXCH.64 URZ, [UR5+0x98], UR10 ;  /* 0x0000980a05ff75b2 */ /* 0x0004620008000100 */
[----:B------:R2:W1:Y:S02]  /*0a30*/  SYNCS.EXCH.64 URZ, [UR5+0xa8], UR12 ;  /* 0x0000a80c05ff75b2 */ /* 0x0004640008000100 */
[----:B--2---:R-:W-:Y:S01]  /*0a40*/  NOP ;  /* 0x0000000000007918 */ /* 0x004fe20000000000 */
.L_x_12:
        /* <DEDUP_REMOVED lines=26> */
.L_x_13:
        /* <DEDUP_REMOVED lines=18> */
.L_x_14:
[----:B-1----:R-:W1:Y:S01]  /*0d10*/  S2UR UR5, SR_CTAID.X ;  /* 0x00000000000579c3 */ /* 0x002e620000002500 */
[----:B------:R-:W-:-:S05]  /*0d20*/  CS2R.32 R60, SR_CgaSize ;  /* 0x00000000003c7805 */ /* 0x000fca0000008a00 */
[----:B------:R-:W-:-:S05]  /*0d30*/  IMAD R60, R60, -0xa0, RZ ;  /* 0xffffff603c3c7824 */ /* 0x000fca00078e02ff */
[----:B------:R-:W-:-:S14]  /*0d40*/  R2UR UR9, R60 ;  /* 0x000000003c0972ca */ /* 0x000fdc00000e0000 */
[----:B------:R-:W2:Y:S01]  /*0d50*/  LDCU UR9, c[0x0][UR9+0x2b0] ;  /* 0x00005600090977ac */ /* 0x000ea20008000800 */
[----:B------:R-:W-:Y:S01]  /*0d60*/  NOP ;  /* 0x0000000000007918 */ /* 0x000fe20000000000 */
[----:B------:R-:W-:-:S05]  /*0d70*/  CS2R.32 R60, SR_CgaSize ;  /* 0x00000000003c7805 */ /* 0x000fca0000008a00 */
[----:B------:R-:W-:-:S05]  /*0d80*/  IMAD R60, R60, -0xa0, RZ ;  /* 0xffffff603c3c7824 */ /* 0x000fca00078e02ff */
[----:B------:R-:W-:-:S14]  /*0d90*/  R2UR UR7, R60 ;  /* 0x000000003c0772ca */ /* 0x000fdc00000e0000 */
[----:B------:R-:W3:Y:S01]  /*0da0*/  LDCU UR7, c[0x0][UR7+0x2b4] ;  /* 0x00005680070777ac */ /* 0x000ee20008000800 */
[----:B------:R-:W4:Y:S08]  /*0db0*/  S2UR UR4, SR_CTAID.Y ;  /* 0x00000000000479c3 */ /* 0x000f300000002600 */
[----:B------:R-:W3:Y:S01]  /*0dc0*/  LDC R9, c[0x0][0xb24] ;  /* 0x0002c900ff097b82 */ /* 0x000ee20000000800 */
[----:B-1----:R-:W-:-:S02]  /*0dd0*/  I2FP.F32.U32 R4, UR5 ;  /* 0x0000000500047c45 */ /* 0x002fc40008201000 */
[----:B------:R-:W-:-:S05]  /*0de0*/  CS2R.32 R5, SR_CgaSize ;  /* 0x0000000000057805 */ /* 0x000fca0000008a00 */
[----:B------:R-:W-:-:S06]  /*0df0*/  IMAD R5, R5, -0xa0, RZ ;  /* 0xffffff6005057824 */ /* 0x000fcc00078e02ff */
[----:B------:R-:W1:Y:S01]  /*0e00*/  LDC R5, c[0x0][R5+0x2a0] ;  /* 0x0000a80005057b82 */ /* 0x000e620000000800 */
[----:B------:R-:W-:Y:S01]  /*0e10*/  MOV R21, UR5 ;  /* 0x0000000500157c02 */ /* 0x000fe20008000f00 */
[----:B--2---:R-:W-:Y:S01]  /*0e20*/  FMUL R4, R4, UR9 ;  /* 0x0000000904047c20 */ /* 0x004fe20008400000 */
[----:B----4-:R-:W-:Y:S02]  /*0e30*/  I2FP.F32.U32 R2, UR4 ;  /* 0x0000000400027c45 */ /* 0x010fe40008201000 */
[----:B------:R-:W-:-:S05]  /*0e40*/  CS2R.32 R3, SR_CgaSize ;  /* 0x0000000000037805 */ /* 0x000fca0000008a00 */
[----:B------:R-:W-:-:S06]  /*0e50*/  IMAD R3, R3, -0xa0, RZ ;  /* 0xffffff6003037824 */ /* 0x000fcc00078e02ff */
[----:B------:R-:W2:Y:S01]  /*0e60*/  LDC R3, c[0x0][R3+0x2a4] ;  /* 0x0000a90003037b82 */ /* 0x000ea20000000800 */
[----:B------:R-:W4:Y:S01]  /*0e70*/  F2I.U32.TRUNC.NTZ R60, R4 ;  /* 0x00000004003c7305 */ /* 0x000f22000020f000 */
[----:B------:R-:W-:Y:S01]  /*0e80*/  MOV R20, UR4 ;  /* 0x0000000400147c02 */ /* 0x000fe20008000f00 */
[----:B---3--:R-:W-:-:S05]  /*0e90*/  FMUL R2, R2, UR7 ;  /* 0x0000000702027c20 */ /* 0x008fca0008400000 */
[----:B------:R-:W-:Y:S01]  /*0ea0*/  BAR.SYNC.DEFER_BLOCKING 0x0 ;  /* 0x0000000000007b1d */ /* 0x000fe20000010000 */
[----:B------:R-:W-:-:S05]  /*0eb0*/  ISETP.GE.AND P0, PT, R9, 0x1, PT ;  /* 0x000000010900780c */ /* 0x000fca0003f06270 */
[----:B------:R-:W3:Y:S02]  /*0ec0*/  F2I.U32.TRUNC.NTZ R58, R2 ;  /* 0x00000002003a7305 */ /* 0x000ee4000020f000 */
[----:B------:R-:W2:Y:S01]  /*0ed0*/  S2UR UR36, SR_CTAID.Z ;  /* 0x00000000002479c3 */ /* 0x000ea20000002700 */
[----:B----4-:R-:W-:-:S05]  /*0ee0*/  IADD3 R60, PT, PT, -R60, RZ, RZ ;  /* 0x000000ff3c3c7210 */ /* 0x010fca0007ffe1ff */
[----:B-1----:R-:W-:Y:S01]  /*0ef0*/  IMAD R60, R5, R60, UR5 ;  /* 0x00000005053c7e24 */ /* 0x002fe2000f8e023c */
[----:B---3--:R-:W-:-:S05]  /*0f00*/  IADD3 R58, PT, PT, -R58, RZ, RZ ;  /* 0x000000ff3a3a7210 */ /* 0x008fca0007ffe1ff */
[----:B--2---:R-:W-:Y:S01]  /*0f10*/  IMAD R58, R3, R58, UR4 ;  /* 0x00000004033a7e24 */ /* 0x004fe2000f8e023a */
[----:B------:R-:W-:Y:S06]  /*0f20*/  @!P0 BRA `(.L_x_15) ;  /* 0x0000000000b88947 */ /* 0x000fec0003800000 */
[----:B------:R-:W1:Y:S01]  /*0f30*/  LDC.64 R4, c[0x0][0xb18] ;  /* 0x0002c600ff047b82 */ /* 0x000e620000000a00 */
[----:B------:R-:W-:-:S07]  /*0f40*/  ISETP.NE.AND P0, PT, R9, 0x1, PT ;  /* 0x000000010900780c */ /* 0x000fce0003f05270 */
[----:B------:R-:W2:Y:S08]  /*0f50*/  LDC R10, c[0x0][0xb0c] ;  /* 0x0002c300ff0a7b82 */ /* 0x000eb00000000800 */
[----:B------:R-:W3:Y:S08]  /*0f60*/  LDC R11, c[0x0][0x370] ;  /* 0x0000dc00ff0b7b82 */ /* 0x000ef00000000800 */
[----:B------:R-:W4:Y:S01]  /*0f70*/  LDC R12, c[0x0][0x374] ;  /* 0x0000dd00ff0c7b82 */ /* 0x000f220000000800 */
[----:B-1----:R-:W-:-:S07]  /*0f80*/  ISETP.NE.AND P1, PT, R4, 0x1, PT ;  /* 0x000000010400780c */ /* 0x002fce0003f25270 */
[----:B------:R-:W3:Y:S01]  /*0f90*/  LDC.64 R6, c[0x0][0xb10] ;  /* 0x0002c400ff067b82 */ /* 0x000ee20000000a00 */
[----:B--2---:R-:W-:-:S07]  /*0fa0*/  ISETP.NE.AND P2, PT, R10, 0x1, PT ;  /* 0x000000010a00780c */ /* 0x004fce0003f45270 */
[----:B------:R-:W1:Y:S08]  /*0fb0*/  LDC R8, c[0x0][0xb20] ;  /* 0x0002c800ff087b82 */ /* 0x000e700000000800 */
[----:B------:R-:W2:Y:S01]  /*0fc0*/  LDC.64 R2, c[0x0][0xb28] ;  /* 0x0002ca00ff027b82 */ /* 0x000ea20000000a00 */
[----:B----4-:R-:W-:-:S04]  /*0fd0*/  IMAD.HI.U32 R13, R12, R5, RZ ;  /* 0x000000050c0d7227 */ /* 0x010fc800078e00ff */
[----:B------:R-:W-:-:S04]  /*0fe0*/  IMAD.HI.U32 R5, R20, R5, RZ ;  /* 0x0000000514057227 */ /* 0x000fc800078e00ff */
[----:B---3--:R-:W-:-:S04]  /*0ff0*/  IMAD.HI.U32 R14, R11, R6, RZ ;  /* 0x000000060b0e7227 */ /* 0x008fc800078e00ff */
[C---:B------:R-:W-:Y:S01]  /*1000*/  IMAD.HI.U32 R16, R21.reuse, R6, RZ ;  /* 0x0000000615107227 */ /* 0x040fe200078e00ff */
[-C--:B------:R-:W-:Y:S02]  /*1010*/  @P2 SHF.R.U32.HI R11, RZ, R7.reuse, R14 ;  /* 0x00000007ff0b2219 */ /* 0x080fe4000001160e */
[-C--:B-1----:R-:W-:Y:S02]  /*1020*/  @P1 SHF.R.U32.HI R12, RZ, R8.reuse, R13 ;  /* 0x00000008ff0c1219 */ /* 0x082fe4000001160d */
[----:B------:R-:W-:Y:S02]  /*1030*/  SHF.R.U32.HI R5, RZ, R8, R5 ;  /* 0x00000008ff057219 */ /* 0x000fe40000011605 */
[----:B------:R-:W-:Y:S02]  /*1040*/  SHF.R.U32.HI R16, RZ, R7, R16 ;  /* 0x00000007ff107219 */ /* 0x000fe40000011610 */
[----:B------:R-:W-:Y:S01]  /*1050*/  SEL R5, R20, R5, !P1 ;  /* 0x0000000514057207 */ /* 0x000fe20004800000 */
[----:B--2---:R-:W-:Y:S01]  /*1060*/  IMAD.HI.U32 R14, R12, R2, RZ ;  /* 0x000000020c0e7227 */ /* 0x004fe200078e00ff */
[----:B------:R-:W-:-:S02]  /*1070*/  SEL R7, R21, R16, !P2 ;  /* 0x0000001015077207 */ /* 0x000fc40005000000 */
[----:B------:R-:W-:Y:S01]  /*1080*/  IADD3 R13, PT, PT, -R5, RZ, RZ ;  /* 0x000000ff050d7210 */ /* 0x000fe20007ffe1ff */
[----:B------:R-:W-:Y:S01]  /*1090*/  IMAD.HI.U32 R6, R11, R2, RZ ;  /* 0x000000020b067227 */ /* 0x000fe200078e00ff */
[----:B------:R-:W-:-:S03]  /*10a0*/  @P0 SHF.R.U32.HI R12, RZ, R3, R14 ;  /* 0x00000003ff0c0219 */ /* 0x000fc6000001160e */
[----:B------:R-:W-:Y:S01]  /*10b0*/  IMAD R13, R4, R13, R20 ;  /* 0x0000000d040d7224 */ /* 0x000fe200078e0214 */
[----:B------:R-:W-:Y:S01]  /*10c0*/  @P0 SHF.R.U32.HI R11, RZ, R3, R6 ;  /* 0x00000003ff0b0219 */ /* 0x000fe20000011606 */
[----:B------:R-:W-:-:S04]  /*10d0*/  IMAD R12, R12, R9, RZ ;  /* 0x000000090c0c7224 */ /* 0x000fc800078e02ff */
[----:B------:R-:W-:Y:S01]  /*10e0*/  IMAD R6, R11, R9, RZ ;  /* 0x000000090b067224 */ /* 0x000fe200078e02ff */
[----:B------:R-:W-:-:S04]  /*10f0*/  ISETP.GE.AND P1, PT, R5, R12, PT ;  /* 0x0000000c0500720c */ /* 0x000fc80003f26270 */
[----:B------:R-:W-:Y:S01]  /*1100*/  ISETP.GE.OR P1, PT, R7, R6, P1 ;  /* 0x000000060700720c */ /* 0x000fe20000f26670 */
[----:B------:R-:W-:-:S05]  /*1110*/  IMAD.HI.U32 R6, R5, R2, RZ ;  /* 0x0000000205067227 */ /* 0x000fca00078e00ff */
[----:B------:R-:W-:-:S04]  /*1120*/  SHF.R.U32.HI R6, RZ, R3, R6 ;  /* 0x00000003ff067219 */ /* 0x000fc80000011606 */
[----:B------:R-:W-:-:S03]  /*1130*/  SEL R6, R5, R6, !P0 ;  /* 0x0000000605067207 */ /* 0x000fc60004000000 */
[----:B------:R-:W-:Y:S01]  /*1140*/  @!P1 IMAD.HI.U32 R8, R7, R2, RZ ;  /* 0x0000000207089227 */ /* 0x000fe200078e00ff */
[----:B------:R-:W-:-:S04]  /*1150*/  IADD3 R2, PT, PT, -R6, RZ, RZ ;  /* 0x000000ff06027210 */ /* 0x000fc80007ffe1ff */
[----:B------:R-:W-:Y:S01]  /*1160*/  @!P1 SHF.R.U32.HI R8, RZ, R3, R8 ;  /* 0x00000003ff089219 */ /* 0x000fe20000011608 */
[----:B------:R-:W-:-:S03]  /*1170*/  IMAD R2, R9, R2, R5 ;  /* 0x0000000209027224 */ /* 0x000fc600078e0205 */
[----:B------:R-:W-:-:S05]  /*1180*/  @!P1 SEL R3, R7, R8, !P0 ;  /* 0x0000000807039207 */ /* 0x000fca0004000000 */
[--C-:B------:R-:W-:Y:S02]  /*1190*/  @!P1 IMAD.IADD R6, R6, 0x1, -R3.reuse ;  /* 0x0000000106069824 */ /* 0x100fe400078e0a03 */
[----:B------:R-:W-:Y:S01]  /*11a0*/  @!P1 IMAD R3, R2, R11, R3 ;  /* 0x0000000b02039224 */ /* 0x000fe200078e0203 */
[----:B------:R-:W-:Y:S01]  /*11b0*/  IADD3 R2, PT, PT, -R7, RZ, RZ ;  /* 0x000000ff07027210 */ /* 0x000fe20007ffe1ff */
[----:B------:R-:W-:Y:S02]  /*11c0*/  @!P1 IMAD R5, R6, R9, R7 ;  /* 0x0000000906059224 */ /* 0x000fe400078e0207 */
[----:B------:R-:W-:Y:S02]  /*11d0*/  @!P1 IMAD.MOV.U32 R7, RZ, RZ, R3 ;  /* 0x000000ffff079224 */ /* 0x000fe400078e0003 */
[----:B------:R-:W-:Y:S02]  /*11e0*/  IMAD R2, R10, R2, R21 ;  /* 0x000000020a027224 */ /* 0x000fe400078e0215 */
[----:B------:R-:W-:-:S02]  /*11f0*/  IMAD R20, R5, R4, R13 ;  /* 0x0000000405147224 */ /* 0x000fc400078e020d */
[----:B------:R-:W-:Y:S02]  /*1200*/  IMAD R21, R7, R10, R2 ;  /* 0x0000000a07157224 */ /* 0x000fe400078e0202 */
.L_x_15:
[----:B------:R-:W1:Y:S01]  /*1210*/  LDCU UR4, c[0x0][0xb30] ;  /* 0x00016600ff0477ac */ /* 0x000e620008000800 */
[----:B------:R-:W2:Y:S08]  /*1220*/  S2UR UR37, SR_CgaCtaId ;  /* 0x00000000002579c3 */ /* 0x000eb00000008800 */
[----:B------:R-:W3:Y:S01]  /*1230*/  LDC R26, c[0x0][0xb24] ;  /* 0x0002c900ff1a7b82 */ /* 0x000ee20000000800 */
[----:B-1----:R-:W-:-:S09]  /*1240*/  UISETP.NE.AND UP1, UPT, UR4, 0x1, UPT ;  /* 0x000000010400788c */ /* 0x002fd2000bf25270 */
[----:B--2---:R-:W-:Y:S05]  /*1250*/  BRA.U UP1, `(.L_x_16) ;  /* 0x0000000101407547 */ /* 0x004fea000b800000 */
[----:B------:R-:W1:Y:S08]  /*1260*/  LDC.64 R4, c[0x0][0xb10] ;  /* 0x0002c400ff047b82 */ /* 0x000e700000000a00 */
[----:B------:R-:W2:Y:S08]  /*1270*/  LDC.64 R2, c[0x0][0xb18] ;  /* 0x0002c600ff027b82 */ /* 0x000eb00000000a00 */
[----:B------:R-:W4:Y:S08]  /*1280*/  LDC R6, c[0x0][0xb20] ;  /* 0x0002c800ff067b82 */ /* 0x000f300000000800 */
[----:B------:R-:W3:Y:S01]  /*1290*/  LDC R8, c[0x0][0xb0c] ;  /* 0x0002c300ff087b82 */ /* 0x000ee20000000800 */
[----:B-1----:R-:W-:-:S05]  /*12a0*/  IMAD.HI.U32 R4, R21, R4, RZ ;  /* 0x0000000415047227 */ /* 0x002fca00078e00ff */
[----:B------:R-:W-:Y:S01]  /*12b0*/  SHF.R.U32.HI R4, RZ, R5, R4 ;  /* 0x00000005ff047219 */ /* 0x000fe20000011604 */
[----:B--2---:R-:W-:Y:S01]  /*12c0*/  IMAD.HI.U32 R3, R20, R3, RZ ;  /* 0x0000000314037227 */ /* 0x004fe200078e00ff */
[----:B------:R-:W-:-:S04]  /*12d0*/  ISETP.NE.AND P0, PT, R2, 0x1, PT ;  /* 0x000000010200780c */ /* 0x000fc80003f05270 */
[----:B----4-:R-:W-:-:S04]  /*12e0*/  SHF.R.U32.HI R3, RZ, R6, R3 ;  /* 0x00000006ff037219 */ /* 0x010fc80000011603 */
[----:B------:R-:W-:Y:S02]  /*12f0*/  SEL R3, R20, R3, !P0 ;  /* 0x0000000314037207 */ /* 0x000fe40004000000 */
[----:B---3--:R-:W-:-:S04]  /*1300*/  ISETP.NE.AND P1, PT, R8, 0x1, PT ;  /* 0x000000010800780c */ /* 0x008fc80003f25270 */
[----:B------:R-:W-:-:S05]  /*1310*/  SEL R4, R21, R4, !P1 ;  /* 0x0000000415047207 */ /* 0x000fca0004800000 */
[----:B------:R-:W-:Y:S02]  /*1320*/  IMAD.IADD R5, R3, 0x1, -R4 ;  /* 0x0000000103057824 */ /* 0x000fe400078e0a04 */
[----:B------:R-:W-:Y:S02]  /*1330*/  IMAD.IADD R3, R4, 0x1, -R3 ;  /* 0x0000000104037824 */ /* 0x000fe400078e0a03 */
[----:B------:R-:W-:Y:S02]  /*1340*/  IMAD R21, R5, R8, R21 ;  /* 0x0000000805157224 */ /* 0x000fe400078e0215 */
[----:B------:R-:W-:-:S07]  /*1350*/  IMAD R20, R3, R2, R20 ;  /* 0x0000000203147224 */ /* 0x000fce00078e0214 */
.L_x_16:
[----:B------:R-:W-:Y:S01]  /*1360*/  BAR.SYNC.DEFER_BLOCKING 0x0 ;  /* 0x0000000000007b1d */ /* 0x000fe20000010000 */
[----:B------:R-:W-:Y:S01]  /*1370*/  UISETP.NE.AND UP1, UPT, UR8, 0x2, UPT ;  /* 0x000000020800788c */ /* 0x000fe2000bf25270 */
[----:B------:R-:W-:Y:S02]  /*1380*/  ISETP.NE.OR P5, PT, R0, 0x2, !P5 ;  /* 0x000000020000780c */ /* 0x000fe40006fa5670 */
[----:B------:R-:W-:-:S06]  /*1390*/  LOP3.LUT R2, R72, 0x1f, RZ, 0xc0, !PT ;  /* 0x0000001f48027812 */ /* 0x000fcc00078ec0ff */
[----:B------:R-:W-:Y:S05]  /*13a0*/  BRA.U UP1, `(.L_x_17) ;  /* 0x0000001101607547 */ /* 0x000fea000b800000 */
[----:B------:R-:W1:Y:S01]  /*13b0*/  LDCU UR13, c[0x0][0x38c] ;  /* 0x00007180ff0d77ac */ /* 0x000e620008000800 */
[----:B------:R-:W2:Y:S01]  /*13c0*/  LDC R9, c[0x0][0x370] ;  /* 0x0000dc00ff097b82 */ /* 0x000ea20000000800 */
[----:B------:R-:W-:Y:S01]  /*13d0*/  PLOP3.LUT P1, PT, PT, PT, UP2, 0x80, 0x8 ;  /* 0x000000000008781c */ /* 0x000fe20003f2f028 */
[----:B------:R-:W-:Y:S01]  /*13e0*/  HFMA2 R12, -RZ, RZ, 0, 0 ;  /* 0x00000000ff0c7431 */ /* 0x000fe200000001ff */
[----:B------:R-:W-:Y:S01]  /*13f0*/  ISETP.EQ.OR P4, PT, R2, RZ, P5 ;  /* 0x000000ff0200720c */ /* 0x000fe20002f82670 */
[----:B------:R-:W-:Y:S01]  /*1400*/  IMAD.MOV.U32 R15, RZ, RZ, 0x1 ;  /* 0x00000001ff0f7424 */ /* 0x000fe200078e00ff */
[----:B------:R-:W-:Y:S01]  /*1410*/  PLOP3.LUT P1, PT, P1, PT, PT, 0x8, 0x80 ;  /* 0x000000000080781c */ /* 0x000fe20000f2e170 */
[----:B------:R-:W-:Y:S01]  /*1420*/  IMAD.MOV.U32 R14, RZ, RZ, RZ ;  /* 0x000000ffff0e7224 */ /* 0x000fe200078e00ff */
[----:B------:R-:W-:Y:S01]  /*1430*/  MOV R8, 0x1 ;  /* 0x0000000100087802 */ /* 0x000fe20000000f00 */
[----:B------:R-:W4:Y:S01]  /*1440*/  LDC R0, c[0x0][0x374] ;  /* 0x0000dd00ff007b82 */ /* 0x000f220000000800 */
[----:B------:R-:W-:Y:S01]  /*1450*/  IMAD.MOV.U32 R10, RZ, RZ, RZ ;  /* 0x000000ffff0a7224 */ /* 0x000fe200078e00ff */
[----:B------:R-:W2:Y:S01]  /*1460*/  LDCU.64 UR22, c[0x0][0x348] ;  /* 0x00006900ff1677ac */ /* 0x000ea20008000a00 */
[----:B------:R-:W-:Y:S01]  /*1470*/  UMOV UR6, URZ ;  /* 0x000000ff00067c82 */ /* 0x000fe20008000000 */
[----:B-1----:R-:W-:-:S04]  /*1480*/  UIADD3 UR5, UPT, UPT, UR13, 0x1f, URZ ;  /* 0x0000001f0d057890 */ /* 0x002fc8000fffe0ff */
[----:B------:R-:W-:-:S04]  /*1490*/  USHF.R.S32.HI UR4, URZ, 0x1f, UR5 ;  /* 0x0000001fff047899 */ /* 0x000fc80008011405 */
[----:B------:R-:W-:-:S04]  /*14a0*/  ULEA.HI UR4, UR4, UR5, URZ, 0x5 ;  /* 0x0000000504047291 */ /* 0x000fc8000f8f28ff */
[----:B------:R-:W-:Y:S02]  /*14b0*/  USHF.R.S32.HI UR15, URZ, 0x5, UR4 ;  /* 0x00000005ff0f7899 */ /* 0x000fe40008011404 */
[----:B------:R-:W-:Y:S02]  /*14c0*/  UIADD3 UR4, UPT, UPT, UR13, -0x1, URZ ;  /* 0xffffffff0d047890 */ /* 0x000fe4000fffe0ff */
[----:B------:R-:W-:Y:S02]  /*14d0*/  UISETP.LT.U32.AND UP0, UPT, UR15, 0x4, UPT ;  /* 0x000000040f00788c */ /* 0x000fe4000bf01070 */
[----:B------:R-:W-:Y:S02]  /*14e0*/  UISETP.GE.U32.AND UP1, UPT, UR4, -0x3f, UPT ;  /* 0xffffffc10400788c */ /* 0x000fe4000bf26070 */
[----:B------:R-:W-:Y:S02]  /*14f0*/  USEL UR14, UR15, 0x4, UP0 ;  /* 0x000000040f0e7887 */ /* 0x000fe40008000000 */
[----:B------:R-:W-:-:S02]  /*1500*/  UIADD3 UR13, UPT, UPT, UR13, 0x3e, URZ ;  /* 0x0000003e0d0d7890 */ /* 0x000fc4000fffe0ff */
[----:B------:R-:W-:Y:S02]  /*1510*/  UIADD3 UR5, UPT, UPT, UR14, -0x1, URZ ;  /* 0xffffffff0e057890 */ /* 0x000fe4000fffe0ff */
[----:B------:R-:W-:-:S03]  /*1520*/  UIADD3 UR7, UPT, UPT, UR15, -UR14, URZ ;  /* 0x8000000e0f077290 */ /* 0x000fc6000fffe0ff */
[----:B------:R-:W-:-:S04]  /*1530*/  @UP1 UIADD3 UR5, UPT, UPT, UR14, URZ, URZ ;  /* 0x000000ff0e051290 */ /* 0x000fc8000fffe0ff */
[----:B--2---:R-:W-:-:S12]  /*1540*/  UIADD3 UR5, UPT, UPT, UR5, 0x1, URZ ;  /* 0x0000000105057890 */ /* 0x004fd8000fffe0ff */
.L_x_35:
[----:B------:R-:W-:Y:S01]  /*1550*/  UISETP.NE.AND UP0, UPT, UR37, URZ, UPT ;  /* 0x000000ff2500728c */ /* 0x000fe2000bf05270 */
[----:B------:R-:W1:Y:S08]  /*1560*/  S2UR UR37, SR_CgaCtaId ;  /* 0x00000000002579c3 */ /* 0x000e700000008800 */
[----:B------:R-:W-:Y:S05]  /*1570*/  BRA.U UP0, `(.L_x_18) ;  /* 0x0000000100347547 */ /* 0x000fea000b800000 */
[----:B------:R-:W2:Y:S01]  /*1580*/  S2R R2, SR_CgaCtaId ;  /* 0x0000000000027919 */ /* 0x000ea20000008800 */
[----:B------:R-:W-:-:S04]  /*1590*/  MOV R3, 0x400 ;  /* 0x0000040000037802 */ /* 0x000fc80000000f00 */
[----:B--2---:R-:W-:Y:S02]  /*15a0*/  LEA R3, R2, R3, 0x18 ;  /* 0x0000000302037211 */ /* 0x004fe400078ec0ff */
[----:B------:R-:W-:-:S03]  /*15b0*/  SHF.L.U32 R2, R8, 0x1f, RZ ;  /* 0x0000001f08027819 */ /* 0x000fc600000006ff */
[----:B------:R-:W-:-:S04]  /*15c0*/  IMAD R3, R10, 0x8, R3 ;  /* 0x000000080a037824 */ /* 0x000fc800078e0203 */
[----:B------:R-:W2:Y:S02]  /*15d0*/  SYNCS.PHASECHK.TRANS64.TRYWAIT P0, [R3+URZ+0x100], R2 ;  /* 0x00010002030075a7 */ /* 0x000ea400080011ff */
[----:B--2---:R-:W-:Y:S05]  /*15e0*/  @!P0 BRA `(.L_x_19) ;  /* 0x0000006400e48947 */ /* 0x004fea0003800000 */
.L_x_131:
[----:B------:R-:W-:Y:S01]  /*15f0*/  VIADD R10, R10, 0x1 ;  /* 0x000000010a0a7836 */ /* 0x000fe20000000000 */
[----:B------:R2:W-:Y:S04]  /*1600*/  SYNCS.ARRIVE.TRANS64.A1T0 RZ, [R3+URZ+0xf0], RZ ;  /* 0x0000f0ff03ff79a7 */ /* 0x0005e800081000ff */
[----:B------:R-:W-:-:S04]  /*1610*/  ISETP.NE.AND P0, PT, R10, 0x2, PT ;  /* 0x000000020a00780c */ /* 0x000fc80003f05270 */
[----:B------:R-:W-:Y:S02]  /*1620*/  SEL R10, R10, RZ, P0 ;  /* 0x000000ff0a0a7207 */ /* 0x000fe40000000000 */
[----:B--2---:R-:W-:-:S04]  /*1630*/  SEL R3, RZ, 0x1, P0 ;  /* 0x00000001ff037807 */ /* 0x004fc80000000000 */
[----:B------:R-:W-:-:S07]  /*1640*/  LOP3.LUT R8, R8, R3, RZ, 0x3c, !PT ;  /* 0x0000000308087212 */ /* 0x000fce00078e3cff */
.L_x_18:
[----:B------:R-:W-:Y:S01]  /*1650*/  UMOV UR4, 0x400 ;  /* 0x0000040000047882 */ /* 0x000fe20000000000 */
[----:B------:R-:W-:Y:S01]  /*1660*/  SHF.L.U32 R2, R15, 0x1f, RZ ;  /* 0x0000001f0f027819 */ /* 0x000fe200000006ff */
[----:B-1----:R-:W-:Y:S01]  /*1670*/  ULEA UR4, UR37, UR4, 0x18 ;  /* 0x0000000425047291 */ /* 0x002fe2000f8ec0ff */
[----:B------:R-:W-:Y:S01]  /*1680*/  R2UR UR35, R21 ;  /* 0x00000000152372ca */ /* 0x000fe200000e0000 */
[----:B------:R-:W-:Y:S01]  /*1690*/  UISETP.GE.U32.AND UP0, UPT, UR13, 0x3f, UPT ;  /* 0x0000003f0d00788c */ /* 0x000fe2000bf06070 */
[----:B------:R-:W-:Y:S01]  /*16a0*/  R2UR UR11, R20 ;  /* 0x00000000140b72ca */ /* 0x000fe200000e0000 */
[----:B------:R-:W-:Y:S01]  /*16b0*/  ULEA UR8, UR6, UR4, 0x3 ;  /* 0x0000000406087291 */ /* 0x000fe2000f8e18ff */
[----:B------:R-:W-:-:S08]  /*16c0*/  UMOV UR24, URZ ;  /* 0x000000ff00187c82 */ /* 0x000fd00008000000 */
[----:B------:R1:W2:Y:S01]  /*16d0*/  SYNCS.PHASECHK.TRANS64.TRYWAIT P0, [UR8+0x20], R2 ;  /* 0x00002002ff0075a7 */ /* 0x0002a20008001108 */
[----:B------:R-:W-:Y:S02]  /*16e0*/  USHF.L.U32 UR35, UR35, 0x6, URZ ;  /* 0x0000000623237899 */ /* 0x000fe400080006ff */
[----:B------:R-:W-:Y:S01]  /*16f0*/  USHF.L.U32 UR11, UR11, 0x7, URZ ;  /* 0x000000070b0b7899 */ /* 0x000fe200080006ff */
[----:B------:R-:W-:Y:S11]  /*1700*/  BRA.U !UP0, `(.L_x_20) ;  /* 0x0000000108a87547 */ /* 0x000ff6000b800000 */
[----:B------:R-:W-:Y:S01]  /*1710*/  UMOV UR16, URZ ;  /* 0x000000ff00107c82 */ /* 0x000fe20008000000 */
[----:B------:R-:W-:-:S05]  /*1720*/  UMOV UR17, UR6 ;  /* 0x0000000600117c82 */ /* 0x000fca0008000000 */
.L_x_25:
[----:B-1----:R-:W-:Y:S01]  /*1730*/  ULEA UR33, UR17, UR4, 0x3 ;  /* 0x0000000411217291 */ /* 0x002fe2000f8e18ff */
[----:B--2---:R-:W-:Y:S01]  /*1740*/  @!P5 MOV R3, 0x3000 ;  /* 0x000030000003d802 */ /* 0x004fe20000000f00 */
[----:B--2---:R-:W-:Y:S10]  /*1750*/  @P0 BRA `(.L_x_21) ;  /* 0x00000000000c0947 */ /* 0x004ff40003800000 */
[----:B------:R-:W-:-:S04]  /*1760*/  SHF.L.U32 R5, R15, 0x1f, RZ ;  /* 0x0000001f0f057819 */ /* 0x000fc800000006ff */
[----:B------:R-:W2:Y:S02]  /*1770*/  SYNCS.PHASECHK.TRANS64.TRYWAIT P0, [UR33+0x20], R5 ;  /* 0x00002005ff0075a7 */ /* 0x000ea40008001121 */
[----:B--2---:R-:W-:Y:S05]  /*1780*/  @!P0 BRA `(.L_x_22) ;  /* 0x0000006400908947 */ /* 0x004fea0003800000 */
.L_x_21:
[----:B------:R2:W-:Y:S01]  /*1790*/  @!P5 SYNCS.ARRIVE.TRANS64 RZ, [UR33], R3 ;  /* 0x00000003ffffd9a7 */ /* 0x0005e20008000021 */
[----:B------:R-:W-:Y:S04]  /*17a0*/  BSSY.RECONVERGENT B0, `(.L_x_23) ;  /* 0x0000003000007945 */ /* 0x000fe80003800200 */
[----:B------:R-:W-:Y:S05]  /*17b0*/  @P4 BRA `(.L_x_24) ;  /* 0x0000000000044947 */ /* 0x000fea0003800000 */
[----:B------:R-:W-:Y:S05]  /*17c0*/  BPT.TRAP 0x1 ;  /* 0x000000040000795c */ /* 0x000fea0000300000 */
.L_x_24:
[----:B------:R-:W-:Y:S05]  /*17d0*/  BSYNC.RECONVERGENT B0 ;  /* 0x0000000000007941 */ /* 0x000fea0003800200 */
.L_x_23:
[----:B------:R-:W-:Y:S02]  /*17e0*/  UIADD3 UR6, UPT, UPT, UR17, 0x1, URZ ;  /* 0x0000000111067890 */ /* 0x000fe4000fffe0ff */
[----:B------:R-:W-:Y:S02]  /*17f0*/  ULEA UR32, UR17, UR4, 0xc ;  /* 0x0000000411207291 */ /* 0x000fe4000f8e60ff */
[----:B------:R-:W-:Y:S02]  /*1800*/  UISETP.NE.AND UP0, UPT, UR6, 0x4, UPT ;  /* 0x000000040600788c */ /* 0x000fe4000bf05270 */
[----:B------:R-:W-:Y:S02]  /*1810*/  UIADD3 UR26, UP1, UPT, UR22, 0x80, URZ ;  /* 0x00000080161a7890 */ /* 0x000fe4000ff3e0ff */
[----:B------:R-:W-:Y:S02]  /*1820*/  USEL UR9, URZ, 0x1, UP0 ;  /* 0x00000001ff097887 */ /* 0x000fe40008000000 */
[----:B------:R-:W-:-:S02]  /*1830*/  USEL UR6, UR6, URZ, UP0 ;  /* 0x000000ff06067287 */ /* 0x000fc40008000000 */
[----:B------:R-:W-:Y:S02]  /*1840*/  UIADD3 UR20, UP0, UPT, UR22, 0x180, URZ ;  /* 0x0000018016147890 */ /* 0x000fe4000ff1e0ff */
[----:B------:R-:W-:Y:S01]  /*1850*/  ULEA UR8, UR6, UR4, 0x3 ;  /* 0x0000000406087291 */ /* 0x000fe2000f8e18ff */
[----:B------:R-:W-:Y:S01]  /*1860*/  LOP3.LUT R15, R15, UR9, RZ, 0x3c, !PT ;  /* 0x000000090f0f7c12 */ /* 0x000fe2000f8e3cff */
[----:B------:R-:W-:Y:S02]  /*1870*/  USHF.L.U32 UR34, UR16, 0x5, URZ ;  /* 0x0000000510227899 */ /* 0x000fe400080006ff */
[----:B------:R-:W-:Y:S01]  /*1880*/  UIADD3.X UR27, UPT, UPT, URZ, UR23, URZ, UP1, !UPT ;  /* 0x00000017ff1b7290 */ /* 0x000fe20008ffe4ff */
[----:B-1----:R-:W-:Y:S01]  /*1890*/  SHF.L.U32 R2, R15, 0x1f, RZ ;  /* 0x0000001f0f027819 */ /* 0x002fe200000006ff */
[----:B------:R-:W-:Y:S02]  /*18a0*/  UIADD3 UR32, UPT, UPT, UR32, 0x4400, URZ ;  /* 0x0000440020207890 */ /* 0x000fe4000fffe0ff */
[----:B------:R-:W-:Y:S01]  /*18b0*/  UIADD3.X UR21, UPT, UPT, URZ, UR23, URZ, UP0, !UPT ;  /* 0x00000017ff157290 */ /* 0x000fe200087fe4ff */
[----:B------:R1:W1:Y:S01]  /*18c0*/  SYNCS.PHASECHK.TRANS64.TRYWAIT P0, [UR8+0x20], R2 ;  /* 0x00002002ff0075a7 */ /* 0x0002620008001108 */
[----:B------:R-:W-:Y:S01]  /*18d0*/  ULEA UR8, UR17, UR4, 0xd ;  /* 0x0000000411087291 */ /* 0x000fe2000f8e68ff */
[----:B------:R-:W-:Y:S01]  /*18e0*/  UMOV UR18, 0x0 ;  /* 0x0000000000127882 */ /* 0x000fe20000000000 */
[----:B------:R-:W-:-:S02]  /*18f0*/  UMOV UR19, 0x10000000 ;  /* 0x1000000000137882 */ /* 0x000fc40000000000 */
[----:B------:R-:W-:Y:S01]  /*1900*/  UIADD3 UR8, UPT, UPT, UR8, 0x8400, URZ ;  /* 0x0000840008087890 */ /* 0x000fe2000fffe0ff */
[----:B------:R1:W-:Y:S01]  /*1910*/  UTMALDG.3D [UR32], [UR26], desc[UR18] ;  /* 0x000012201a0075b4 */ /* 0x0003e20008011000 */
[----:B------:R-:W-:Y:S01]  /*1920*/  UMOV UR12, UR36 ;  /* 0x00000024000c7c82 */ /* 0x000fe20008000000 */
[----:B------:R-:W-:Y:S01]  /*1930*/  UMOV UR9, UR33 ;  /* 0x0000002100097c82 */ /* 0x000fe20008000000 */
[----:B------:R-:W-:Y:S01]  /*1940*/  UMOV UR10, UR34 ;  /* 0x00000022000a7c82 */ /* 0x000fe20008000000 */
[----:B------:R-:W-:Y:S01]  /*1950*/  UIADD3 UR16, UPT, UPT, UR16, 0x1, URZ ;  /* 0x0000000110107890 */ /* 0x000fe2000fffe0ff */
[----:B------:R-:W-:Y:S01]  /*1960*/  UMOV UR24, UR5 ;  /* 0x0000000500187c82 */ /* 0x000fe20008000000 */
[----:B------:R-:W-:Y:S02]  /*1970*/  UMOV UR17, UR6 ;  /* 0x0000000600117c82 */ /* 0x000fe40008000000 */
[----:B------:R1:W-:Y:S01]  /*1980*/  UTMALDG.3D [UR8], [UR20], desc[UR18] ;  /* 0x00001208140075b4 */ /* 0x0003e20008011000 */
[----:B------:R-:W-:-:S09]  /*1990*/  UISETP.NE.AND UP0, UPT, UR16, UR5, UPT ;  /* 0x000000051000728c */ /* 0x000fd2000bf05270 */
[----:B------:R-:W-:Y:S05]  /*19a0*/  BRA.U UP0, `(.L_x_25) ;  /* 0xfffffffd00607547 */ /* 0x000fea000b83ffff */
.L_x_20:
[----:B-1----:R-:W-:Y:S01]  /*19b0*/  ULEA UR8, UR6, UR4, 0x3 ;  /* 0x0000000406087291 */ /* 0x002fe2000f8e18ff */
[----:B------:R-:W-:Y:S01]  /*19c0*/  SHF.L.U32 R2, R15, 0x1f, RZ ;  /* 0x0000001f0f027819 */ /* 0x000fe200000006ff */
[----:B------:R-:W-:Y:S01]  /*19d0*/  @!P1 SYNCS.ARRIVE.TRANS64.A1T0 RZ, [UR4+0x88], RZ ;  /* 0x000088ffffff99a7 */ /* 0x000fe20008100004 */
[----:B------:R-:W-:-:S06]  /*19e0*/  UISETP.GT.AND UP0, UPT, UR15, UR14, UPT ;  /* 0x0000000e0f00728c */ /* 0x000fcc000bf04270 */
[----:B--2---:R1:W2:Y:S03]  /*19f0*/  SYNCS.PHASECHK.TRANS64.TRYWAIT P0, [UR8+0x20], R2 ;  /* 0x00002002ff0075a7 */ /* 0x0042a60008001108 */
[----:B------:R-:W-:Y:S05]  /*1a00*/  BRA.U !UP0, `(.L_x_26) ;  /* 0x0000000108ac7547 */ /* 0x000fea000b800000 */
[----:B------:R-:W-:Y:S01]  /*1a10*/  UIADD3 UR21, UPT, UPT, UR7, UR24, URZ ;  /* 0x0000001807157290 */ /* 0x000fe2000fffe0ff */
[----:B------:R-:W-:-:S11]  /*1a20*/  UMOV UR25, UR6 ;  /* 0x0000000600197c82 */ /* 0x000fd60008000000 */
.L_x_31:
[----:B-1----:R-:W-:Y:S01]  /*1a30*/  ULEA UR17, UR25, UR4, 0x3 ;  /* 0x0000000419117291 */ /* 0x002fe2000f8e18ff */
[----:B--2---:R-:W-:Y:S01]  /*1a40*/  @!P5 MOV R3, 0x3000 ;  /* 0x000030000003d802 */ /* 0x004fe20000000f00 */
[----:B--2---:R-:W-:Y:S10]  /*1a50*/  @P0 BRA `(.L_x_27) ;  /* 0x00000000000c0947 */ /* 0x004ff40003800000 */
[----:B------:R-:W-:-:S04]  /*1a60*/  SHF.L.U32 R5, R15, 0x1f, RZ ;  /* 0x0000001f0f057819 */ /* 0x000fc800000006ff */
[----:B------:R-:W2:Y:S02]  /*1a70*/  SYNCS.PHASECHK.TRANS64.TRYWAIT P0, [UR17+0x20], R5 ;  /* 0x00002005ff0075a7 */ /* 0x000ea40008001111 */
[----:B--2---:R-:W-:Y:S05]  /*1a80*/  @!P0 BRA `(.L_x_28) ;  /* 0x0000006000e88947 */ /* 0x004fea0003800000 */
.L_x_27:
[----:B------:R2:W-:Y:S01]  /*1a90*/  @!P5 SYNCS.ARRIVE.TRANS64 RZ, [UR17], R3 ;  /* 0x00000003ffffd9a7 */ /* 0x0005e20008000011 */
[----:B------:R-:W-:Y:S04]  /*1aa0*/  BSSY.RECONVERGENT B0, `(.L_x_29) ;  /* 0x0000003000007945 */ /* 0x000fe80003800200 */
[----:B------:R-:W-:Y:S05]  /*1ab0*/  @P4 BRA `(.L_x_30) ;  /* 0x0000000000044947 */ /* 0x000fea0003800000 */
[----:B------:R-:W-:Y:S05]  /*1ac0*/  BPT.TRAP 0x1 ;  /* 0x000000040000795c */ /* 0x000fea0000300000 */
.L_x_30:
[----:B------:R-:W-:Y:S05]  /*1ad0*/  BSYNC.RECONVERGENT B0 ;  /* 0x0000000000007941 */ /* 0x000fea0003800200 */
.L_x_29:
        /* <DEDUP_REMOVED lines=10> */
[----:B------:R-:W-:Y:S01]  /*1b80*/  UIADD3 UR16, UPT, UPT, UR16, 0x4400, URZ ;  /* 0x0000440010107890 */ /* 0x000fe2000fffe0ff */
[----:B-1----:R-:W-:Y:S01]  /*1b90*/  SHF.L.U32 R2, R15, 0x1f, RZ ;  /* 0x0000001f0f027819 */ /* 0x002fe200000006ff */
[----:B------:R-:W-:Y:S02]  /*1ba0*/  UIADD3.X UR31, UPT, UPT, URZ, UR23, URZ, UP1, !UPT ;  /* 0x00000017ff1f7290 */ /* 0x000fe40008ffe4ff */
[----:B------:R-:W-:Y:S01]  /*1bb0*/  UIADD3.X UR29, UPT, UPT, URZ, UR23, URZ, UP0, !UPT ;  /* 0x00000017ff1d7290 */ /* 0x000fe200087fe4ff */
[----:B------:R1:W1:Y:S01]  /*1bc0*/  SYNCS.PHASECHK.TRANS64.TRYWAIT P0, [UR8+0x20], R2 ;  /* 0x00002002ff0075a7 */ /* 0x0002620008001108 */
[----:B------:R-:W-:Y:S01]  /*1bd0*/  ULEA UR8, UR25, UR4, 0xd ;  /* 0x0000000419087291 */ /* 0x000fe2000f8e68ff */
[----:B------:R-:W-:Y:S01]  /*1be0*/  UMOV UR26, 0x0 ;  /* 0x00000000001a7882 */ /* 0x000fe20000000000 */
[----:B------:R-:W-:-:S02]  /*1bf0*/  UMOV UR27, 0x10000000 ;  /* 0x10000000001b7882 */ /* 0x000fc40000000000 */
[----:B------:R-:W-:Y:S01]  /*1c00*/  UIADD3 UR8, UPT, UPT, UR8, 0x8400, URZ ;  /* 0x0000840008087890 */ /* 0x000fe2000fffe0ff */
[----:B------:R-:W-:Y:S01]  /*1c10*/  UMOV UR19, UR35 ;  /* 0x0000002300137c82 */ /* 0x000fe20008000000 */
[----:B------:R-:W-:Y:S01]  /*1c20*/  UMOV UR20, UR36 ;  /* 0x0000002400147c82 */ /* 0x000fe20008000000 */
[----:B------:R-:W-:Y:S01]  /*1c30*/  UMOV UR12, UR36 ;  /* 0x00000024000c7c82 */ /* 0x000fe20008000000 */
[----:B------:R-:W-:Y:S01]  /*1c40*/  UMOV UR9, UR17 ;  /* 0x0000001100097c82 */ /* 0x000fe20008000000 */
[----:B------:R-:W-:Y:S01]  /*1c50*/  UMOV UR10, UR18 ;  /* 0x00000012000a7c82 */ /* 0x000fe20008000000 */
[----:B------:R1:W-:Y:S01]  /*1c60*/  UTMALDG.3D [UR16], [UR30], desc[UR26] ;  /* 0x00001a101e0075b4 */ /* 0x0003e20008011000 */
[----:B------:R-:W-:Y:S01]  /*1c70*/  UIADD3 UR24, UPT, UPT, UR24, 0x1, URZ ;  /* 0x0000000118187890 */ /* 0x000fe2000fffe0ff */
[----:B------:R-:W-:-:S03]  /*1c80*/  UMOV UR25, UR6 ;  /* 0x0000000600197c82 */ /* 0x000fc60008000000 */
[----:B------:R-:W-:Y:S01]  /*1c90*/  UISETP.NE.AND UP0, UPT, UR24, UR21, UPT ;  /* 0x000000151800728c */ /* 0x000fe2000bf05270 */
[----:B------:R1:W-:Y:S08]  /*1ca0*/  UTMALDG.3D [UR8], [UR28], desc[UR26] ;  /* 0x00001a081c0075b4 */ /* 0x0003f00008011000 */
[----:B------:R-:W-:Y:S05]  /*1cb0*/  BRA.U UP0, `(.L_x_31) ;  /* 0xfffffffd005c7547 */ /* 0x000fea000b83ffff */
.L_x_26:
[----:B-1----:R-:W-:Y:S01]  /*1cc0*/  LEA R2, R14, UR4, 0x3 ;  /* 0x000000040e027c11 */ /* 0x002fe2000f8e18ff */
[----:B------:R-:W-:Y:S01]  /*1cd0*/  NOP ;  /* 0x0000000000007918 */ /* 0x000fe20000000000 */
[----:B--2---:R-:W-:Y:S02]  /*1ce0*/  SHF.L.U32 R3, R12, 0x1f, RZ ;  /* 0x0000001f0c037819 */ /* 0x004fe400000006ff */
[----:B------:R-:W-:Y:S02]  /*1cf0*/  LEA R4, R14, UR4, 0x4 ;  /* 0x000000040e047c11 */ /* 0x000fe4000f8e20ff */
[----:B------:R-:W1:Y:S02]  /*1d00*/  SYNCS.PHASECHK.TRANS64.TRYWAIT P0, [R2+URZ+0x90], R3 ;  /* 0x00009003020075a7 */ /* 0x000e6400080011ff */
[----:B-1----:R-:W-:Y:S05]  /*1d10*/  @!P0 BRA `(.L_x_32) ;  /* 0x00000060005c8947 */ /* 0x002fea0003800000 */
.L_x_134:
[----:B------:R-:W2:Y:S01]  /*1d20*/  LDS.128 R4, [R4+0x120] ;  /* 0x0001200004047984 */ /* 0x000ea20000000c00 */
[----:B---3--:R-:W-:Y:S01]  /*1d30*/  ISETP.GE.AND P0, PT, R26, 0x1, PT ;  /* 0x000000011a00780c */ /* 0x008fe20003f06270 */
[----:B-1----:R-:W-:Y:S01]  /*1d40*/  VIADD R2, R2, 0xa0 ;  /* 0x000000a002027836 */ /* 0x002fe20000000000 */
[----:B------:R-:W-:Y:S01]  /*1d50*/  @!PT LDS RZ, [RZ] ;  /* 0x00000000fffff984 */ /* 0x000fe20000000800 */
[----:B------:R-:W-:Y:S01]  /*1d60*/  @!PT LDS RZ, [RZ] ;  /* 0x00000000fffff984 */ /* 0x000fe20000000800 */
[----:B------:R-:W-:Y:S01]  /*1d70*/  @!PT LDS RZ, [RZ] ;  /* 0x00000000fffff984 */ /* 0x000fe20000000800 */
[----:B------:R-:W-:Y:S01]  /*1d80*/  @!PT LDS RZ, [RZ] ;  /* 0x00000000fffff984 */ /* 0x000fe20000000800 */
[----:B------:R1:W-:Y:S06]  /*1d90*/  MEMBAR.ALL.CTA ;  /* 0x0000000000007992 */ /* 0x0003ec0000008000 */
[----:B-1----:R-:W1:Y:S01]  /*1da0*/  FENCE.VIEW.ASYNC.S ;  /* 0x00000000000073c6 */ /* 0x002e620000000000 */
[----:B------:R-:W-:-:S04]  /*1db0*/  PRMT R2, RZ, 0x654, R2 ;  /* 0x00000654ff027816 */ /* 0x000fc80000000002 */
[----:B-1----:R1:W-:Y:S01]  /*1dc0*/  SYNCS.ARRIVE.TRANS64.RED.A1T0 RZ, [R2+URZ], RZ ;  /* 0x000000ff02ff79a7 */ /* 0x0023e200081004ff */
[----:B--2---:R-:W-:-:S13]  /*1dd0*/  LOP3.LUT P2, RZ, R6, 0x1, RZ, 0xc0, !PT ;  /* 0x0000000106ff7812 */ /* 0x004fda000784c0ff */
[----:B------:R-:W-:Y:S01]  /*1de0*/  @P2 SHF.R.U32.HI R3, RZ, 0x10, R5 ;  /* 0x00000010ff032819 */ /* 0x000fe20000011605 */
[----:B------:R-:W-:Y:S01]  /*1df0*/  VOTEU.ANY UP0, P2 ;  /* 0x0000000000ff7886 */ /* 0x000fe20001000100 */
[----:B------:R-:W-:Y:S02]  /*1e00*/  @P2 MOV R13, R4 ;  /* 0x00000004000d2202 */ /* 0x000fe40000000f00 */
[----:B------:R-:W-:Y:S02]  /*1e10*/  @P2 R2UR.BROADCAST UR8, R3 ;  /* 0x00000000030822ca */ /* 0x000fe400008e0000 */
[----:B------:R-:W-:-:S11]  /*1e20*/  @P2 LOP3.LUT R11, R5, 0xffff, RZ, 0xc0, !PT ;  /* 0x0000ffff050b2812 */ /* 0x000fd600078ec0ff */
[----:B------:R-:W-:Y:S01]  /*1e30*/  @UP0 UMOV UR36, UR8 ;  /* 0x0000000800240c82 */ /* 0x000fe20008000000 */
[----:B-1----:R-:W-:Y:S05]  /*1e40*/  @!P0 BRA `(.L_x_33) ;  /* 0x0000000000b88947 */ /* 0x002fea0003800000 */
[----:B------:R-:W4:Y:S01]  /*1e50*/  LDC.64 R4, c[0x0][0xb18] ;  /* 0x0002c600ff047b82 */ /* 0x000f220000000a00 */
[----:B------:R-:W-:-:S07]  /*1e60*/  ISETP.NE.AND P3, PT, R26, 0x1, PT ;  /* 0x000000011a00780c */ /* 0x000fce0003f65270 */
[----:B------:R-:W1:Y:S08]  /*1e70*/  LDC.64 R6, c[0x0][0xb10] ;  /* 0x0002c400ff067b82 */ /* 0x000e700000000a00 */
[----:B------:R-:W2:Y:S08]  /*1e80*/  LDC R16, c[0x0][0xb20] ;  /* 0x0002c800ff107b82 */ /* 0x000eb00000000800 */
[----:B------:R-:W3:Y:S01]  /*1e90*/  LDC R18, c[0x0][0xb0c] ;  /* 0x0002c300ff127b82 */ /* 0x000ee20000000800 */
[----:B----4-:R-:W-:Y:S01]  /*1ea0*/  IMAD.HI.U32 R17, R0, R5, RZ ;  /* 0x0000000500117227 */ /* 0x010fe200078e00ff */
[----:B------:R-:W-:-:S03]  /*1eb0*/  ISETP.NE.AND P0, PT, R4, 0x1, PT ;  /* 0x000000010400780c */ /* 0x000fc60003f05270 */
[----:B------:R-:W-:-:S03]  /*1ec0*/  IMAD.HI.U32 R5, R11, R5, RZ ;  /* 0x000000050b057227 */ /* 0x000fc600078e00ff */
[----:B------:R-:W4:Y:S01]  /*1ed0*/  LDC.64 R2, c[0x0][0xb28] ;  /* 0x0002ca00ff027b82 */ /* 0x000f220000000a00 */
[----:B-1----:R-:W-:-:S04]  /*1ee0*/  IMAD.HI.U32 R20, R9, R6, RZ ;  /* 0x0000000609147227 */ /* 0x002fc800078e00ff */
[----:B------:R-:W-:Y:S01]  /*1ef0*/  IMAD.HI.U32 R22, R13, R6, RZ ;  /* 0x000000060d167227 */ /* 0x000fe200078e00ff */
[----:B------:R-:W-:Y:S02]  /*1f00*/  SHF.R.U32.HI R20, RZ, R7, R20 ;  /* 0x00000007ff147219 */ /* 0x000fe40000011614 */
[-C--:B--2---:R-:W-:Y:S02]  /*1f10*/  SHF.R.U32.HI R17, RZ, R16.reuse, R17 ;  /* 0x00000010ff117219 */ /* 0x084fe40000011611 */
[----:B------:R-:W-:Y:S02]  /*1f20*/  SHF.R.U32.HI R16, RZ, R16, R5 ;  /* 0x00000010ff107219 */ /* 0x000fe40000011605 */
[----:B------:R-:W-:Y:S02]  /*1f30*/  SEL R17, R0, R17, !P0 ;  /* 0x0000001100117207 */ /* 0x000fe40004000000 */
[----:B------:R-:W-:Y:S02]  /*1f40*/  SHF.R.U32.HI R22, RZ, R7, R22 ;  /* 0x00000007ff167219 */ /* 0x000fe40000011616 */
[----:B---3--:R-:W-:-:S02]  /*1f50*/  ISETP.NE.AND P1, PT, R18, 0x1, PT ;  /* 0x000000011200780c */ /* 0x008fc40003f25270 */
[----:B------:R-:W-:Y:S02]  /*1f60*/  SEL R5, R11, R16, !P0 ;  /* 0x000000100b057207 */ /* 0x000fe40004000000 */
[----:B------:R-:W-:Y:S02]  /*1f70*/  SEL R19, R9, R20, !P1 ;  /* 0x0000001409137207 */ /* 0x000fe40004800000 */
[----:B------:R-:W-:Y:S01]  /*1f80*/  SEL R7, R13, R22, !P1 ;  /* 0x000000160d077207 */ /* 0x000fe20004800000 */
[----:B----4-:R-:W-:-:S04]  /*1f90*/  IMAD.HI.U32 R20, R17, R2, RZ ;  /* 0x0000000211147227 */ /* 0x010fc800078e00ff */
[----:B------:R-:W-:Y:S01]  /*1fa0*/  IMAD.HI.U32 R6, R19, R2, RZ ;  /* 0x0000000213067227 */ /* 0x000fe200078e00ff */
[----:B------:R-:W-:-:S04]  /*1fb0*/  @P3 SHF.R.U32.HI R17, RZ, R3, R20 ;  /* 0x00000003ff113219 */ /* 0x000fc80000011614 */
        /* <DEDUP_REMOVED lines=8> */
[----:B------:R-:W-:-:S04]  /*2040*/  @!P0 IMAD.HI.U32 R16, R7, R2, RZ ;  /* 0x0000000207108227 */ /* 0x000fc800078e00ff */
[----:B------:R-:W-:Y:S01]  /*2050*/  IMAD.MOV R2, RZ, RZ, -R6 ;  /* 0x000000ffff027224 */ /* 0x000fe200078e0a06 */
[----:B------:R-:W-:-:S03]  /*2060*/  @!P0 SHF.R.U32.HI R16, RZ, R3, R16 ;  /* 0x00000003ff108219 */ /* 0x000fc60000011610 */
[----:B------:R-:W-:Y:S01]  /*2070*/  IMAD R2, R26, R2, R5 ;  /* 0x000000021a027224 */ /* 0x000fe200078e0205 */
[----:B------:R-:W-:Y:S02]  /*2080*/  @!P0 SEL R3, R7, R16, !P3 ;  /* 0x0000001007038207 */ /* 0x000fe40005800000 */
[----:B------:R-:W-:-:S03]  /*2090*/  IADD3 R16, PT, PT, -R5, RZ, RZ ;  /* 0x000000ff05107210 */ /* 0x000fc60007ffe1ff */
[--C-:B------:R-:W-:Y:S02]  /*20a0*/  @!P0 IMAD.IADD R6, R6, 0x1, -R3.reuse ;  /* 0x0000000106068824 */ /* 0x100fe400078e0a03 */
[----:B------:R-:W-:Y:S01]  /*20b0*/  @!P0 IMAD R3, R2, R19, R3 ;  /* 0x0000001302038224 */ /* 0x000fe200078e0203 */
[----:B------:R-:W-:Y:S01]  /*20c0*/  IADD3 R2, PT, PT, -R7, RZ, RZ ;  /* 0x000000ff07027210 */ /* 0x000fe20007ffe1ff */
[----:B------:R-:W-:Y:S02]  /*20d0*/  @!P0 IMAD R5, R26, R6, R7 ;  /* 0x000000061a058224 */ /* 0x000fe400078e0207 */
[----:B------:R-:W-:Y:S02]  /*20e0*/  IMAD R11, R4, R16, R11 ;  /* 0x00000010040b7224 */ /* 0x000fe400078e020b */
[----:B------:R-:W-:Y:S02]  /*20f0*/  @!P0 IMAD.MOV.U32 R7, RZ, RZ, R3 ;  /* 0x000000ffff078224 */ /* 0x000fe400078e0003 */
[----:B------:R-:W-:-:S02]  /*2100*/  IMAD R2, R18, R2, R13 ;  /* 0x0000000212027224 */ /* 0x000fc400078e020d */
[----:B------:R-:W-:Y:S02]  /*2110*/  IMAD R11, R5, R4, R11 ;  /* 0x00000004050b7224 */ /* 0x000fe400078e020b */
[----:B------:R-:W-:Y:S02]  /*2120*/  IMAD R13, R7, R18, R2 ;  /* 0x00000012070d7224 */ /* 0x000fe400078e0202 */
.L_x_33:
[----:B------:R-:W1:Y:S02]  /*2130*/  LDCU UR8, c[0x0][0xb30] ;  /* 0x00016600ff0877ac */ /* 0x000e640008000800 */
[----:B-1----:R-:W-:-:S09]  /*2140*/  UISETP.NE.AND UP0, UPT, UR8, 0x1, UPT ;  /* 0x000000010800788c */ /* 0x002fd2000bf05270 */
[----:B------:R-:W-:Y:S05]  /*2150*/  BRA.U UP0, `(.L_x_34) ;  /* 0x0000000100407547 */ /* 0x000fea000b800000 */
[----:B------:R-:W1:Y:S08]  /*2160*/  LDC.64 R4, c[0x0][0xb10] ;  /* 0x0002c400ff047b82 */ /* 0x000e700000000a00 */
[----:B------:R-:W2:Y:S08]  /*2170*/  LDC.64 R2, c[0x0][0xb18] ;  /* 0x0002c600ff027b82 */ /* 0x000eb00000000a00 */
[----:B------:R-:W3:Y:S08]  /*2180*/  LDC R6, c[0x0][0xb20] ;  /* 0x0002c800ff067b82 */ /* 0x000ef00000000800 */
[----:B------:R-:W4:Y:S01]  /*2190*/  LDC R16, c[0x0][0xb0c] ;  /* 0x0002c300ff107b82 */ /* 0x000f220000000800 */
[----:B-1----:R-:W-:-:S05]  /*21a0*/  IMAD.HI.U32 R4, R13, R4, RZ ;  /* 0x000000040d047227 */ /* 0x002fca00078e00ff */
[----:B------:R-:W-:Y:S01]  /*21b0*/  SHF.R.U32.HI R4, RZ, R5, R4 ;  /* 0x00000005ff047219 */ /* 0x000fe20000011604 */
[----:B--2---:R-:W-:Y:S01]  /*21c0*/  IMAD.HI.U32 R3, R11, R3, RZ ;  /* 0x000000030b037227 */ /* 0x004fe200078e00ff */
[----:B------:R-:W-:-:S04]  /*21d0*/  ISETP.NE.AND P0, PT, R2, 0x1, PT ;  /* 0x000000010200780c */ /* 0x000fc80003f05270 */
[----:B---3--:R-:W-:-:S04]  /*21e0*/  SHF.R.U32.HI R6, RZ, R6, R3 ;  /* 0x00000006ff067219 */ /* 0x008fc80000011603 */
[----:B------:R-:W-:Y:S02]  /*21f0*/  SEL R3, R11, R6, !P0 ;  /* 0x000000060b037207 */ /* 0x000fe40004000000 */
[----:B----4-:R-:W-:-:S04]  /*2200*/  ISETP.NE.AND P1, PT, R16, 0x1, PT ;  /* 0x000000011000780c */ /* 0x010fc80003f25270 */
[----:B------:R-:W-:-:S05]  /*2210*/  SEL R4, R13, R4, !P1 ;  /* 0x000000040d047207 */ /* 0x000fca0004800000 */
[----:B------:R-:W-:Y:S02]  /*2220*/  IMAD.IADD R5, R3, 0x1, -R4 ;  /* 0x0000000103057824 */ /* 0x000fe400078e0a04 */
[----:B------:R-:W-:Y:S02]  /*2230*/  IMAD.IADD R3, R4, 0x1, -R3 ;  /* 0x0000000104037824 */ /* 0x000fe400078e0a03 */
[----:B------:R-:W-:Y:S02]  /*2240*/  IMAD R13, R5, R16, R13 ;  /* 0x00000010050d7224 */ /* 0x000fe400078e020d */
[----:B------:R-:W-:-:S07]  /*2250*/  IMAD R11, R3, R2, R11 ;  /* 0x00000002030b7224 */ /* 0x000fce00078e020b */
.L_x_34:
[----:B------:R-:W-:Y:S01]  /*2260*/  VIADD R14, R14, 0x1 ;  /* 0x000000010e0e7836 */ /* 0x000fe20000000000 */
[----:B------:R-:W-:Y:S01]  /*2270*/  PLOP3.LUT P1, PT, PT, PT, PT, 0x80, 0x8 ;  /* 0x000000000008781c */ /* 0x000fe20003f2f070 */
[----:B------:R-:W-:Y:S02]  /*2280*/  IMAD.IADD R21, R13, 0x1, R60 ;  /* 0x000000010d157824 */ /* 0x000fe400078e023c */
[----:B------:R-:W-:Y:S01]  /*2290*/  IMAD.IADD R20, R11, 0x1, R58 ;  /* 0x000000010b147824 */ /* 0x000fe200078e023a */
[----:B------:R-:W-:-:S04]  /*22a0*/  ISETP.NE.AND P0, PT, R14, 0x2, PT ;  /* 0x000000020e00780c */ /* 0x000fc80003f05270 */
[----:B------:R-:W-:Y:S02]  /*22b0*/  SEL R3, RZ, 0x1, P0 ;  /* 0x00000001ff037807 */ /* 0x000fe40000000000 */
[----:B------:R-:W-:Y:S02]  /*22c0*/  SEL R14, R14, RZ, P0 ;  /* 0x000000ff0e0e7207 */ /* 0x000fe40000000000 */
[----:B------:R-:W-:Y:S01]  /*22d0*/  LOP3.LUT R12, R12, R3, RZ, 0x3c, !PT ;  /* 0x000000030c0c7212 */ /* 0x000fe200078e3cff */
[----:B------:R-:W-:Y:S06]  /*22e0*/  @P2 BRA `(.L_x_35) ;  /* 0xfffffff000982947 */ /* 0x000fec000383ffff */
[----:B------:R-:W-:Y:S01]  /*22f0*/  UIADD3 UR4, UPT, UPT, UR4, 0x20, URZ ;  /* 0x0000002004047890 */ /* 0x000fe2000fffe0ff */
[----:B------:R-:W-:-:S03]  /*2300*/  SHF.L.U32 R3, R15, 0x1f, RZ ;  /* 0x0000001f0f037819 */ /* 0x000fc600000006ff */
[----:B------:R-:W-:-:S09]  /*2310*/  ULEA UR5, UR6, UR4, 0x3 ;  /* 0x0000000406057291 */ /* 0x000fd2000f8e18ff */
[----:B------:R-:W1:Y:S02]  /*2320*/  SYNCS.PHASECHK.TRANS64.TRYWAIT P0, [UR5], R3 ;  /* 0x00000003ff0075a7 */ /* 0x000e640008001105 */
[----:B-1----:R-:W-:Y:S05]  /*2330*/  @!P0 BRA `(.L_x_36) ;  /* 0x0000005800e88947 */ /* 0x002fea0003800000 */
.L_x_136:
[----:B------:R-:W-:-:S04]  /*2340*/  UIADD3 UR6, UPT, UPT, UR6, 0x1, URZ ;  /* 0x0000000106067890 */ /* 0x000fc8000fffe0ff */
[----:B------:R-:W-:-:S04]  /*2350*/  UISETP.NE.AND UP0, UPT, UR6, 0x4, UPT ;  /* 0x000000040600788c */ /* 0x000fc8000bf05270 */
[----:B------:R-:W-:Y:S02]  /*2360*/  USEL UR7, URZ, 0x1, UP0 ;  /* 0x00000001ff077887 */ /* 0x000fe40008000000 */
[----:B------:R-:W-:-:S04]  /*2370*/  USEL UR6, UR6, URZ, UP0 ;  /* 0x000000ff06067287 */ /* 0x000fc80008000000 */
[----:B------:R-:W-:Y:S01]  /*2380*/  ULEA UR5, UR6, UR4, 0x3 ;  /* 0x0000000406057291 */ /* 0x000fe2000f8e18ff */
[----:B------:R-:W-:-:S04]  /*2390*/  LOP3.LUT R2, R15, UR7, RZ, 0x3c, !PT ;  /* 0x000000070f027c12 */ /* 0x000fc8000f8e3cff */
[----:B-1----:R-:W-:-:S04]  /*23a0*/  SHF.L.U32 R3, R2, 0x1f, RZ ;  /* 0x0000001f02037819 */ /* 0x002fc800000006ff */
[----:B------:R-:W1:Y:S02]  /*23b0*/  SYNCS.PHASECHK.TRANS64.TRYWAIT P0, [UR5], R3 ;  /* 0x00000003ff0075a7 */ /* 0x000e640008001105 */
[----:B-1----:R-:W-:Y:S05]  /*23c0*/  @!P0 BRA `(.L_x_37) ;  /* 0x0000005800dc8947 */ /* 0x002fea0003800000 */
.L_x_138:
        /* <DEDUP_REMOVED lines=9> */
.L_x_140:
[----:B------:R-:W-:-:S04]  /*2460*/  UIADD3 UR6, UPT, UPT, UR6, 0x1, URZ ;  /* 0x0000000106067890 */ /* 0x000fc8000fffe0ff */
[----:B------:R-:W-:-:S04]  /*2470*/  UISETP.NE.AND UP0, UPT, UR6, 0x4, UPT ;  /* 0x000000040600788c */ /* 0x000fc8000bf05270 */
[----:B------:R-:W-:Y:S02]  /*2480*/  USEL UR5, URZ, 0x1, UP0 ;  /* 0x00000001ff057887 */ /* 0x000fe40008000000 */
[----:B------:R-:W-:-:S04]  /*2490*/  USEL UR6, UR6, URZ, UP0 ;  /* 0x000000ff06067287 */ /* 0x000fc80008000000 */
[----:B------:R-:W-:Y:S01]  /*24a0*/  ULEA UR6, UR6, UR4, 0x3 ;  /* 0x0000000406067291 */ /* 0x000fe2000f8e18ff */
[----:B-1----:R-:W-:-:S04]  /*24b0*/  LOP3.LUT R3, R2, UR5, RZ, 0x3c, !PT ;  /* 0x0000000502037c12 */ /* 0x002fc8000f8e3cff */
[----:B------:R-:W-:Y:S01]  /*24c0*/  SHF.L.U32 R3, R3, 0x1f, RZ ;  /* 0x0000001f03037819 */ /* 0x000fe200000006ff */
[----:B----4-:R-:W-:-:S07]  /*24d0*/  IMAD.U32 R0, RZ, RZ, UR6 ;  /* 0x00000006ff007e24 */ /* 0x010fce000f8e00ff */
.L_x_39:
[----:B-1----:R1:W2:Y:S02]  /*24e0*/  SYNCS.PHASECHK.TRANS64.TRYWAIT P0, [R0+URZ], R3 ;  /* 0x00000003000075a7 */ /* 0x0022a400080011ff */
[----:B--2---:R-:W-:Y:S05]  /*24f0*/  @!P0 NANOSLEEP.SYNCS 0x989680 ;  /* 0x009896800000895d */ /* 0x004fea0003900000 */
[----:B------:R-:W2:Y:S02]  /*2500*/  @!P0 SYNCS.PHASECHK.TRANS64 P0, [R0+URZ], R3 ;  /* 0x00000003000085a7 */ /* 0x000ea400080010ff */
[----:B--2---:R-:W-:Y:S05]  /*2510*/  @P0 EXIT ;  /* 0x000000000000094d */ /* 0x004fea0003800000 */
[----:B------:R-:W-:Y:S05]  /*2520*/  BRA `(.L_x_39) ;  /* 0xfffffffc00ec7947 */ /* 0x000fea000383ffff */
.L_x_17:
[----:B------:R-:W-:-:S04]  /*2530*/  UISETP.NE.AND UP1, UPT, UR37, URZ, UPT ;  /* 0x000000ff2500728c */ /* 0x000fc8000bf25270 */
[----:B------:R-:W-:-:S09]  /*2540*/  UISETP.NE.OR UP1, UPT, UR8, 0x1, UP1 ;  /* 0x000000010800788c */ /* 0x000fd20008f25670 */
[----:B------:R-:W-:Y:S05]  /*2550*/  BRA.U UP1, `(.L_x_40) ;  /* 0x0000000501487547 */ /* 0x000fea000b800000 */
[----:B------:R-:W-:Y:S01]  /*2560*/  ISETP.NE.AND P2, PT, R2, RZ, PT ;  /* 0x000000ff0200720c */ /* 0x000fe20003f45270 */
[----:B------:R-:W-:Y:S01]  /*2570*/  IMAD.MOV.U32 R12, RZ, RZ, 0x1 ;  /* 0x00000001ff0c7424 */ /* 0x000fe200078e00ff */
[----:B------:R-:W-:Y:S02]  /*2580*/  CS2R R10, SRZ ;  /* 0x00000000000a7805 */ /* 0x000fe4000001ff00 */
[----:B------:R-:W-:Y:S01]  /*2590*/  CS2R R8, SRZ ;  /* 0x0000000000087805 */ /* 0x000fe2000001ff00 */
[----:B------:R-:W-:Y:S01]  /*25a0*/  UMOV UR4, 0x400 ;  /* 0x0000040000047882 */ /* 0x000fe20000000000 */
[----:B------:R-:W-:Y:S01]  /*25b0*/  UMOV UR6, URZ ;  /* 0x000000ff00067c82 */ /* 0x000fe20008000000 */
[----:B------:R-:W-:-:S12]  /*25c0*/  ULEA UR37, UR37, UR4, 0x18 ;  /* 0x0000000425257291 */ /* 0x000fd8000f8ec0ff */
.L_x_44:
[----:B------:R-:W-:Y:S02]  /*25d0*/  LEA R0, R8, UR37, 0x3 ;  /* 0x0000002508007c11 */ /* 0x000fe4000f8e18ff */
[----:B------:R-:W-:-:S03]  /*25e0*/  SHF.L.U32 R5, R9, 0x1f, RZ ;  /* 0x0000001f09057819 */ /* 0x000fc600000006ff */
[----:B------:R-:W-:Y:S01]  /*25f0*/  VIADD R4, R0, 0x100 ;  /* 0x0000010000047836 */ /* 0x000fe20000000000 */
[----:B------:R-:W1:Y:S02]  /*2600*/  SYNCS.PHASECHK.TRANS64.TRYWAIT P0, [R0+URZ+0xf0], R5 ;  /* 0x0000f005000075a7 */ /* 0x000e6400080011ff */
[----:B-1----:R-:W-:Y:S05]  /*2610*/  @!P0 BRA `(.L_x_41) ;  /* 0x0000005800788947 */ /* 0x002fea0003800000 */
.L_x_141:
[----:B------:R-:W-:Y:S01]  /*2620*/  ULEA UR5, UR6, UR37, 0x3 ;  /* 0x0000002506057291 */ /* 0x000fe2000f8e18ff */
[----:B------:R-:W-:Y:S02]  /*2630*/  PRMT R4, RZ, 0x654, R4 ;  /* 0x00000654ff047816 */ /* 0x000fe40000000004 */
[----:B-1----:R-:W-:Y:S01]  /*2640*/  SHF.L.U32 R5, R12, 0x1f, RZ ;  /* 0x0000001f0c057819 */ /* 0x002fe200000006ff */
[----:B------:R-:W-:Y:S01]  /*2650*/  UIADD3 UR4, UPT, UPT, UR5, 0x90, URZ ;  /* 0x0000009005047890 */ /* 0x000fe2000fffe0ff */
[----:B------:R1:W-:Y:S05]  /*2660*/  SYNCS.ARRIVE.TRANS64.RED.A1T0 RZ, [R4+URZ], RZ ;  /* 0x000000ff04ff79a7 */ /* 0x0003ea00081004ff */
[----:B------:R-:W-:Y:S01]  /*2670*/  IMAD.U32 R7, RZ, RZ, UR4 ;  /* 0x00000004ff077e24 */ /* 0x000fe2000f8e00ff */
[----:B------:R-:W2:Y:S04]  /*2680*/  SYNCS.PHASECHK.TRANS64.TRYWAIT P0, [UR5+0xa0], R5 ;  /* 0x0000a005ff0075a7 */ /* 0x000ea80008001105 */
[----:B------:R-:W-:Y:S01]  /*2690*/  PRMT R6, R2, 0x654, R7 ;  /* 0x0000065402067816 */ /* 0x000fe20000000007 */
[----:B-1----:R-:W-:Y:S01]  /*26a0*/  @!P2 IMAD.MOV.U32 R4, RZ, RZ, 0x10 ;  /* 0x00000010ff04a424 */ /* 0x002fe200078e00ff */
[----:B--2---:R-:W-:Y:S06]  /*26b0*/  @!P0 BRA `(.L_x_42) ;  /* 0x0000005800648947 */ /* 0x004fec0003800000 */
.L_x_143:
[----:B------:R-:W-:Y:S01]  /*26c0*/  ULEA UR4, UR6, UR37, 0x4 ;  /* 0x0000002506047291 */ /* 0x000fe2000f8e20ff */
[----:B------:R-:W-:Y:S01]  /*26d0*/  SEL R3, R6, R3, !P2 ;  /* 0x0000000306037207 */ /* 0x000fe20005000000 */
[----:B------:R-:W-:Y:S01]  /*26e0*/  UIADD3 UR5, UPT, UPT, UR5, 0x90, URZ ;  /* 0x0000009005057890 */ /* 0x000fe2000fffe0ff */
[----:B-1----:R-:W-:Y:S01]  /*26f0*/  LEA R0, R11, UR37, 0x3 ;  /* 0x000000250b007c11 */ /* 0x002fe2000f8e18ff */
[----:B------:R-:W-:Y:S01]  /*2700*/  UIADD3 UR4, UPT, UPT, UR4, 0x120, URZ ;  /* 0x0000012004047890 */ /* 0x000fe2000fffe0ff */
[----:B------:R-:W-:Y:S01]  /*2710*/  SHF.L.U32 R5, R10, 0x1f, RZ ;  /* 0x0000001f0a057819 */ /* 0x000fe200000006ff */
[----:B------:R1:W-:Y:S01]  /*2720*/  @!P2 SYNCS.ARRIVE.TRANS64.RED RZ, [R3+URZ], R4 ;  /* 0x0000000403ffa9a7 */ /* 0x0003e200080004ff */
[----:B------:R-:W-:Y:S01]  /*2730*/  UIADD3 UR6, UPT, UPT, UR6, 0x1, URZ ;  /* 0x0000000106067890 */ /* 0x000fe2000fffe0ff */
[----:B------:R-:W-:-:S03]  /*2740*/  VIADD R8, R8, 0x1 ;  /* 0x0000000108087836 */ /* 0x000fc60000000000 */
[----:B------:R-:W-:Y:S02]  /*2750*/  UISETP.NE.AND UP0, UPT, UR6, 0x2, UPT ;  /* 0x000000020600788c */ /* 0x000fe4000bf05270 */
[----:B------:R-:W-:Y:S06]  /*2760*/  UGETNEXTWORKID.BROADCAST [UR4], [UR5] ;  /* 0x00000000040073ca */ /* 0x000fec0008000100 */
[----:B------:R-:W-:Y:S01]  /*2770*/  USEL UR4, URZ, 0x1, UP0 ;  /* 0x00000001ff047887 */ /* 0x000fe20008000000 */
[----:B------:R-:W-:Y:S01]  /*2780*/  ISETP.NE.AND P0, PT, R8, 0x2, PT ;  /* 0x000000020800780c */ /* 0x000fe20003f05270 */
[----:B------:R-:W-:Y:S01]  /*2790*/  USEL UR6, UR6, URZ, UP0 ;  /* 0x000000ff06067287 */ /* 0x000fe20008000000 */
[----:B------:R-:W2:Y:S03]  /*27a0*/  SYNCS.PHASECHK.TRANS64.TRYWAIT P1, [R0+URZ+0x90], R5 ;  /* 0x00009005000075a7 */ /* 0x000ea600080211ff */
[----:B------:R-:W-:Y:S01]  /*27b0*/  LOP3.LUT R12, R12, UR4, RZ, 0x3c, !PT ;  /* 0x000000040c0c7c12 */ /* 0x000fe2000f8e3cff */
[----:B-12---:R-:W-:Y:S07]  /*27c0*/  @!P1 BRA `(.L_x_43) ;  /* 0x0000005800389947 */ /* 0x006fee0003800000 */
.L_x_144:
[C---:B------:R-:W-:Y:S01]  /*27d0*/  LEA R4, R11.reuse, UR37, 0x4 ;  /* 0x000000250b047c11 */ /* 0x040fe2000f8e20ff */
[----:B-1----:R-:W-:Y:S01]  /*27e0*/  VIADD R0, R0, 0xa0 ;  /* 0x000000a000007836 */ /* 0x002fe20000000000 */
[----:B------:R-:W-:Y:S01]  /*27f0*/  SEL R8, R8, RZ, P0 ;  /* 0x000000ff08087207 */ /* 0x000fe20000000000 */
[----:B------:R-:W-:-:S03]  /*2800*/  VIADD R11, R11, 0x1 ;  /* 0x000000010b0b7836 */ /* 0x000fc60000000000 */
[----:B------:R-:W1:Y:S01]  /*2810*/  LDS.128 R4, [R4+0x120] ;  /* 0x0001200004047984 */ /* 0x000e620000000c00 */
[----:B------:R-:W-:Y:S02]  /*2820*/  PRMT R0, RZ, 0x654, R0 ;  /* 0x00000654ff007816 */ /* 0x000fe40000000000 */
[C---:B------:R-:W-:Y:S01]  /*2830*/  ISETP.NE.AND P1, PT, R11.reuse, 0x2, PT ;  /* 0x000000020b00780c */ /* 0x040fe20003f25270 */
[----:B------:R-:W-:Y:S01]  /*2840*/  @!PT LDS RZ, [RZ] ;  /* 0x00000000fffff984 */ /* 0x000fe20000000800 */
[----:B------:R-:W-:Y:S01]  /*2850*/  @!PT LDS RZ, [RZ] ;  /* 0x00000000fffff984 */ /* 0x000fe20000000800 */
[----:B------:R-:W-:Y:S01]  /*2860*/  @!PT LDS RZ, [RZ] ;  /* 0x00000000fffff984 */ /* 0x000fe20000000800 */
[----:B------:R-:W-:Y:S01]  /*2870*/  @!PT LDS RZ, [RZ] ;  /* 0x00000000fffff984 */ /* 0x000fe20000000800 */
[----:B------:R2:W-:Y:S06]  /*2880*/  MEMBAR.ALL.CTA ;  /* 0x0000000000007992 */ /* 0x0005ec0000008000 */
[----:B--2---:R-:W2:Y:S01]  /*2890*/  FENCE.VIEW.ASYNC.S ;  /* 0x00000000000073c6 */ /* 0x004ea20000000000 */
[----:B------:R-:W-:Y:S01]  /*28a0*/  SEL R11, R11, RZ, P1 ;  /* 0x000000ff0b0b7207 */ /* 0x000fe20000800000 */
[----:B--2---:R2:W-:Y:S01]  /*28b0*/  SYNCS.ARRIVE.TRANS64.RED.A1T0 RZ, [R0+URZ], RZ ;  /* 0x000000ff00ff79a7 */ /* 0x0045e200081004ff */
[----:B-1----:R-:W-:-:S02]  /*28c0*/  LOP3.LUT P3, RZ, R6, 0x1, RZ, 0xc0, !PT ;  /* 0x0000000106ff7812 */ /* 0x002fc4000786c0ff */
[----:B------:R-:W-:-:S04]  /*28d0*/  SEL R5, RZ, 0x1, P1 ;  /* 0x00000001ff057807 */ /* 0x000fc80000800000 */
[----:B------:R-:W-:Y:S02]  /*28e0*/  LOP3.LUT R10, R10, R5, RZ, 0x3c, !PT ;  /* 0x000000050a0a7212 */ /* 0x000fe400078e3cff */
[----:B--2---:R-:W-:-:S04]  /*28f0*/  SEL R0, RZ, 0x1, P0 ;  /* 0x00000001ff007807 */ /* 0x004fc80000000000 */
[----:B------:R-:W-:Y:S01]  /*2900*/  LOP3.LUT R9, R9, R0, RZ, 0x3c, !PT ;  /* 0x0000000009097212 */ /* 0x000fe200078e3cff */
[----:B------:R-:W-:Y:S06]  /*2910*/  @P3 BRA `(.L_x_44) ;  /* 0xfffffffc002c3947 */ /* 0x000fec000383ffff */
[----:B------:R-:W-:Y:S01]  /*2920*/  ULEA UR5, UR6, UR37, 0x3 ;  /* 0x0000002506057291 */ /* 0x000fe2000f8e18ff */
[----:B------:R-:W-:-:S08]  /*2930*/  SHF.L.U32 R3, R12, 0x1f, RZ ;  /* 0x0000001f0c037819 */ /* 0x000fd000000006ff */
[----:B------:R-:W1:Y:S02]  /*2940*/  SYNCS.PHASECHK.TRANS64 P0, [UR5+0xa0], R3 ;  /* 0x0000a003ff0075a7 */ /* 0x000e640008001005 */
[----:B-1----:R-:W-:Y:S05]  /*2950*/  @P0 BRA `(.L_x_45) ;  /* 0x0000000000080947 */ /* 0x002fea0003800000 */
[----:B------:R-:W1:Y:S02]  /*2960*/  SYNCS.PHASECHK.TRANS64.TRYWAIT P0, [UR5+0xa0], R3 ;  /* 0x0000a003ff0075a7 */ /* 0x000e640008001105 */
[----:B-1----:R-:W-:Y:S05]  /*2970*/  @!P0 BRA `(.L_x_46) ;  /* 0x0000005400e08947 */ /* 0x002fea0003800000 */
.L_x_45:
[----:B------:R-:W-:-:S04]  /*2980*/  UIADD3 UR4, UPT, UPT, UR6, 0x1, URZ ;  /* 0x0000000106047890 */ /* 0x000fc8000fffe0ff */
[----:B------:R-:W-:-:S04]  /*2990*/  UISETP.NE.AND UP0, UPT, UR4, 0x2, UPT ;  /* 0x000000020400788c */ /* 0x000fc8000bf05270 */
[----:B------:R-:W-:Y:S02]  /*29a0*/  USEL UR7, URZ, 0x1, UP0 ;  /* 0x00000001ff077887 */ /* 0x000fe40008000000 */
[----:B------:R-:W-:-:S04]  /*29b0*/  USEL UR4, UR4, URZ, UP0 ;  /* 0x000000ff04047287 */ /* 0x000fc80008000000 */
[----:B------:R-:W-:Y:S01]  /*29c0*/  ULEA UR4, UR4, UR37, 0x3 ;  /* 0x0000002504047291 */ /* 0x000fe2000f8e18ff */
[----:B-1----:R-:W-:-:S04]  /*29d0*/  LOP3.LUT R3, R12, UR7, RZ, 0x3c, !PT ;  /* 0x000000070c037c12 */ /* 0x002fc8000f8e3cff */
[----:B------:R-:W-:-:S04]  /*29e0*/  SHF.L.U32 R0, R3, 0x1f, RZ ;  /* 0x0000001f03007819 */ /* 0x000fc800000006ff */
[----:B------:R-:W1:Y:S02]  /*29f0*/  SYNCS.PHASECHK.TRANS64 P0, [UR4+0xa0], R0 ;  /* 0x0000a000ff0075a7 */ /* 0x000e640008001004 */
[----:B-1----:R-:W-:Y:S05]  /*2a00*/  @P0 EXIT ;  /* 0x000000000000094d */ /* 0x002fea0003800000 */
[----:B------:R-:W-:Y:S02]  /*2a10*/  SHF.L.U32 R3, R3, 0x1f, RZ ;  /* 0x0000001f03037819 */ /* 0x000fe400000006ff */
[----:B------:R-:W-:-:S07]  /*2a20*/  MOV R0, UR4 ;  /* 0x0000000400007c02 */ /* 0x000fce0008000f00 */
.L_x_47:
[----:B-1----:R1:W2:Y:S02]  /*2a30*/  SYNCS.PHASECHK.TRANS64.TRYWAIT P0, [R0+URZ+0xa0], R3 ;  /* 0x0000a003000075a7 */ /* 0x0022a400080011ff */
[----:B--2---:R-:W-:Y:S05]  /*2a40*/  @!P0 NANOSLEEP.SYNCS 0x989680 ;  /* 0x009896800000895d */ /* 0x004fea0003900000 */
[----:B------:R-:W2:Y:S02]  /*2a50*/  @!P0 SYNCS.PHASECHK.TRANS64 P0, [R0+URZ+0xa0], R3 ;  /* 0x0000a003000085a7 */ /* 0x000ea400080010ff */
[----:B--2---:R-:W-:Y:S05]  /*2a60*/  @P0 EXIT ;  /* 0x000000000000094d */ /* 0x004fea0003800000 */
[----:B------:R-:W-:Y:S05]  /*2a70*/  BRA `(.L_x_47) ;  /* 0xfffffffc00ec7947 */ /* 0x000fea000383ffff */
.L_x_40:
[----:B------:R-:W-:-:S09]  /*2a80*/  UISETP.NE.AND UP1, UPT, UR8, URZ, UPT ;  /* 0x000000ff0800728c */ /* 0x000fd2000bf25270 */
[----:B------:R-:W-:Y:S05]  /*2a90*/  BRA.U UP1, `(.L_x_48) ;  /* 0x0000000d01947547 */ /* 0x000fea000b800000 */
[----:B------:R-:W-:Y:S01]  /*2aa0*/  UMOV UR4, 0x40 ;  /* 0x0000004000047882 */ /* 0x000fe20000000000 */
[----:B------:R-:W-:Y:S01]  /*2ab0*/  NOP ;  /* 0x0000000000007918 */ /* 0x000fe20000000000 */
[----:B------:R-:W-:Y:S01]  /*2ac0*/  ULEA UR4, UR37, UR4, 0x18 ;  /* 0x0000000425047291 */ /* 0x000fe2000f8ec0ff */
[----:B------:R-:W-:Y:S02]  /*2ad0*/  UMOV UR5, 0x400 ;  /* 0x0000040000057882 */ /* 0x000fe40000000000 */
[----:B------:R-:W-:-:S06]  /*2ae0*/  ULEA UR37, UR37, UR5, 0x18 ;  /* 0x0000000525257291 */ /* 0x000fcc000f8ec0ff */
[----:B------:R-:W1:Y:S02]  /*2af0*/  LDS.U8 R0, [UR4+0x1c] ;  /* 0x00001c04ff007984 */ /* 0x000e640008000000 */
[----:B-1----:R-:W-:-:S13]  /*2b00*/  ISETP.NE.AND P0, PT, R0, RZ, PT ;  /* 0x000000ff0000720c */ /* 0x002fda0003f05270 */
[----:B------:R-:W-:Y:S05]  /*2b10*/  @P0 BRA `(.L_x_49) ;  /* 0x0000000000580947 */ /* 0x000fea0003800000 */
[----:B------:R-:W-:-:S13]  /*2b20*/  ELECT P0, URZ, PT ;  /* 0x0000000000ff782f */ /* 0x000fda0003800000 */
[----:B------:R-:W-:Y:S05]  /*2b30*/  @!P0 BRA `(.L_x_50) ;  /* 0x0000000000608947 */ /* 0x000fea0003800000 */
[----:B------:R-:W-:Y:S01]  /*2b40*/  UMOV UR5, 0x10 ;  /* 0x0000001000057882 */ /* 0x000fe20000000000 */
[----:B------:R-:W-:Y:S01]  /*2b50*/  HFMA2 R0, -RZ, RZ, 0, 5.9604644775390625e-08 ;  /* 0x00000001ff007431 */ /* 0x000fe200000001ff */
[----:B------:R-:W-:-:S03]  /*2b60*/  MOV R2, 0xffff ;  /* 0x0000ffff00027802 */ /* 0x000fc60000000f00 */
[----:B------:R-:W-:Y:S04]  /*2b70*/  DEPBAR.LE SB1, 0x36 ;  /* 0x00009d800000791a */ /* 0x000fe80000000000 */
[----:B------:R-:W1:Y:S02]  /*2b80*/  UTCATOMSWS.FIND_AND_SET.ALIGN UP0, UR5, UR5 ;  /* 0x00000005000575e3 */ /* 0x000e640008000800 */
[----:B-1----:R-:W-:Y:S01]  /*2b90*/  MOV R3, UR5 ;  /* 0x0000000500037c02 */ /* 0x002fe20008000f00 */
[----:B------:R-:W-:Y:S06]  /*2ba0*/  BRA.U UP0, `(.L_x_51) ;  /* 0x0000000100187547 */ /* 0x000fec000b800000 */
.L_x_52:
[----:B------:R-:W-:Y:S05]  /*2bb0*/  NANOSLEEP 0x64 ;  /* 0x000000640000795d */ /* 0x000fea0003800000 */
[----:B------:R-:W-:-:S05]  /*2bc0*/  UMOV UR5, 0x10 ;  /* 0x0000001000057882 */ /* 0x000fca0000000000 */
[----:B------:R-:W-:Y:S04]  /*2bd0*/  DEPBAR.LE SB1, 0x36 ;  /* 0x00009d800000791a */ /* 0x000fe80000000000 */
[----:B------:R-:W1:Y:S02]  /*2be0*/  UTCATOMSWS.FIND_AND_SET.ALIGN UP0, UR5, UR5 ;  /* 0x00000005000575e3 */ /* 0x000e640008000800 */
[----:B-1----:R-:W-:Y:S01]  /*2bf0*/  MOV R3, UR5 ;  /* 0x0000000500037c02 */ /* 0x002fe20008000f00 */
[----:B------:R-:W-:Y:S05]  /*2c00*/  BRA.U !UP0, `(.L_x_52) ;  /* 0xfffffffd08e87547 */ /* 0x000fea000b83ffff */
.L_x_51:
[-C--:B------:R-:W-:Y:S02]  /*2c10*/  SHF.L.U32 R2, R2, R3.reuse, RZ ;  /* 0x0000000302027219 */ /* 0x080fe400000006ff */
[----:B------:R-:W-:Y:S01]  /*2c20*/  SHF.L.U32 R0, R0, R3, RZ ;  /* 0x0000000300007219 */ /* 0x000fe200000006ff */
[----:B------:R-:W-:Y:S02]  /*2c30*/  IMAD.SHL.U32 R3, R3, 0x20, RZ ;  /* 0x0000002003037824 */ /* 0x000fe400078e00ff */
[----:B------:R1:W-:Y:S04]  /*2c40*/  ATOMS.OR RZ, [UR4+0x14], R2 ;  /* 0x00001402ffff798c */ /* 0x0003e8000b000004 */
[----:B------:R1:W-:Y:S04]  /*2c50*/  ATOMS.OR RZ, [UR4+0x18], R0 ;  /* 0x00001800ffff798c */ /* 0x0003e8000b000004 */
[----:B------:R1:W-:Y:S01]  /*2c60*/  STS [UR37+0x140], R3 ;  /* 0x00014003ff007988 */ /* 0x0003e20008000825 */
[----:B------:R-:W-:Y:S05]  /*2c70*/  BRA `(.L_x_50) ;  /* 0x0000000000107947 */ /* 0x000fea0003800000 */
.L_x_49:
[----:B------:R-:W-:Y:S02]  /*2c80*/  MOV R0, 0xffffffff ;  /* 0xffffffff00007802 */ /* 0x000fe40000000f00 */
[----:B------:R-:W-:-:S03]  /*2c90*/  MOV R2, 0x2cc0 ;  /* 0x00002cc000027802 */ /* 0x000fc60000000f00 */
[----:B------:R1:W-:Y:S04]  /*2ca0*/  STS [UR37+0x140], R0 ;  /* 0x00014000ff007988 */ /* 0x0003e80008000825 */
[----:B-1-3-5:R-:W-:Y:S05]  /*2cb0*/  CALL.REL.NOINC `($__internal_1_$__cuda_sm10x_tcgen05_guardrail_trap_phase_invalid_during_alloc) ;  /* 0x0000005c00287944 */ /* 0x02afea0003c00000 */
.L_x_50:
[----:B------:R-:W-:Y:S05]  /*2cc0*/  WARPSYNC.ALL ;  /* 0x0000000000007948 */ /* 0x000fea0003800000 */
[----:B------:R-:W2:Y:S01]  /*2cd0*/  S2UR UR6, SR_CgaCtaId ;  /* 0x00000000000679c3 */ /* 0x000ea20000008800 */
[----:B------:R-:W-:Y:S01]  /*2ce0*/  UMOV UR4, 0x400 ;  /* 0x0000040000047882 */ /* 0x000fe20000000000 */
[----:B------:R-:W-:-:S06]  /*2cf0*/  NOP ;  /* 0x0000000000007918 */ /* 0x000fcc0000000000 */
[----:B------:R-:W-:Y:S06]  /*2d00*/  BAR.ARV 0x6, 0xa0 ;  /* 0x0182800000007b1d */ /* 0x000fec0000002000 */
[----:B------:R-:W4:Y:S01]  /*2d10*/  LDCU UR7, c[0x0][0x38c] ;  /* 0x00007180ff0777ac */ /* 0x000f220008000800 */
[----:B------:R-:W-:Y:S01]  /*2d20*/  IMAD.MOV.U32 R11, RZ, RZ, 0x1 ;  /* 0x00000001ff0b7424 */ /* 0x000fe200078e00ff */
[----:B------:R-:W-:Y:S01]  /*2d30*/  CS2R R8, SRZ ;  /* 0x0000000000087805 */ /* 0x000fe2000001ff00 */
[----:B------:R-:W-:Y:S01]  /*2d40*/  IMAD.MOV.U32 R10, RZ, RZ, RZ ;  /* 0x000000ffff0a7224 */ /* 0x000fe200078e00ff */
[----:B------:R-:W-:Y:S01]  /*2d50*/  UMOV UR18, URZ ;  /* 0x000000ff00127c82 */ /* 0x000fe20008000000 */
[----:B------:R-:W-:Y:S01]  /*2d60*/  UMOV UR17, URZ ;  /* 0x000000ff00117c82 */ /* 0x000fe20008000000 */
[----:B------:R-:W-:Y:S01]  /*2d70*/  UMOV UR22, 0x0 ;  /* 0x0000000000167882 */ /* 0x000fe20000000000 */
[----:B------:R-:W-:Y:S01]  /*2d80*/  UMOV UR23, 0x4200010 ;  /* 0x0420001000177882 */ /* 0x000fe20000000000 */
[----:B------:R-:W-:Y:S01]  /*2d90*/  UMOV UR20, 0x0 ;  /* 0x0000000000147882 */ /* 0x000fe20000000000 */
[----:B------:R-:W-:Y:S01]  /*2da0*/  UMOV UR21, 0x4200010 ;  /* 0x0420001000157882 */ /* 0x000fe20000000000 */
[----:B--2---:R-:W-:Y:S01]  /*2db0*/  ULEA UR6, UR6, UR4, 0x18 ;  /* 0x0000000406067291 */ /* 0x004fe2000f8ec0ff */
[----:B------:R-:W2:Y:S03]  /*2dc0*/  LDCU UR4, c[0x0][0x38c] ;  /* 0x00007180ff0477ac */ /* 0x000ea60008000800 */
[----:B------:R-:W-:-:S02]  /*2dd0*/  UIADD3 UR11, UPT, UPT, UR6, 0x4400, URZ ;  /* 0x00004400060b7890 */ /* 0x000fc4000fffe0ff */
[----:B----4-:R-:W-:-:S03]  /*2de0*/  UIADD3 UR7, UPT, UPT, UR7, 0x1f, URZ ;  /* 0x0000001f07077890 */ /* 0x010fc6000fffe0ff */
[----:B-1----:R-:W1:Y:S01]  /*2df0*/  LDS R0, [UR6+0x140] ;  /* 0x00014006ff007984 */ /* 0x002e620008000800 */
[----:B------:R-:W-:Y:S02]  /*2e00*/  UIADD3 UR12, UPT, UPT, UR6, 0x8400, URZ ;  /* 0x00008400060c7890 */ /* 0x000fe4000fffe0ff */
[----:B------:R-:W-:Y:S02]  /*2e10*/  USHF.R.S32.HI UR5, URZ, 0x1f, UR7 ;  /* 0x0000001fff057899 */ /* 0x000fe40008011407 */
[----:B------:R-:W-:Y:S02]  /*2e20*/  USHF.R.U32.HI UR11, URZ, 0x4, UR11 ;  /* 0x00000004ff0b7899 */ /* 0x000fe4000801160b */
[----:B------:R-:W-:Y:S02]  /*2e30*/  ULEA.HI UR5, UR5, UR7, URZ, 0x5 ;  /* 0x0000000705057291 */ /* 0x000fe4000f8f28ff */
[----:B------:R-:W-:Y:S02]  /*2e40*/  USHF.R.U32.HI UR12, URZ, 0x4, UR12 ;  /* 0x00000004ff0c7899 */ /* 0x000fe4000801160c */
[----:B------:R-:W-:-:S02]  /*2e50*/  USHF.R.S32.HI UR5, URZ, 0x5, UR5 ;  /* 0x00000005ff057899 */ /* 0x000fc40008011405 */
[----:B------:R-:W-:Y:S02]  /*2e60*/  ULOP3.LUT UR11, UR11, 0x3fff, URZ, 0xc0, !UPT ;  /* 0x00003fff0b0b7892 */ /* 0x000fe4000f8ec0ff */
[----:B------:R-:W-:Y:S02]  /*2e70*/  UISETP.LT.AND UP0, UPT, UR5, 0x1, UPT ;  /* 0x000000010500788c */ /* 0x000fe4000bf01270 */
[----:B------:R-:W-:Y:S02]  /*2e80*/  ULOP3.LUT UR12, UR12, 0x3fff, URZ, 0xc0, !UPT ;  /* 0x00003fff0c0c7892 */ /* 0x000fe4000f8ec0ff */
[----:B------:R-:W-:Y:S02]  /*2e90*/  USEL UR10, UR5, 0x1, !UP0 ;  /* 0x00000001050a7887 */ /* 0x000fe4000c000000 */
[----:B------:R-:W-:Y:S02]  /*2ea0*/  ULOP3.LUT UR11, UR11, 0x10000, URZ, 0xfc, !UPT ;  /* 0x000100000b0b7892 */ /* 0x000fe4000f8efcff */
[----:B------:R-:W-:-:S02]  /*2eb0*/  ULOP3.LUT UR12, UR12, 0x10000, URZ, 0xfc, !UPT ;  /* 0x000100000c0c7892 */ /* 0x000fc4000f8efcff */
[----:B------:R-:W-:Y:S02]  /*2ec0*/  UIADD3 UR10, UPT, UPT, -UR10, URZ, URZ ;  /* 0x000000ff0a0a7290 */ /* 0x000fe4000fffe1ff */
[----:B--2---:R-:W-:Y:S01]  /*2ed0*/  UISETP.GE.AND UP3, UPT, UR4, 0x1, UPT ;  /* 0x000000010400788c */ /* 0x004fe2000bf66270 */
[----:B-1----:R-:W-:-:S15]  /*2ee0*/  R2UR UR19, R0 ;  /* 0x00000000001372ca */ /* 0x002fde00000e0000 */
.L_x_59:
[----:B------:R-:W-:Y:S02]  /*2ef0*/  LEA R0, R10, UR6, 0x3 ;  /* 0x000000060a007c11 */ /* 0x000fe4000f8e18ff */
[----:B------:R-:W-:Y:S02]  /*2f00*/  SHF.L.U32 R5, R9, 0x1f, RZ ;  /* 0x0000001f09057819 */ /* 0x000fe400000006ff */
[----:B------:R-:W-:Y:S01]  /*2f10*/  PLOP3.LUT P0, PT, PT, PT, UP3, 0x80, 0x8 ;  /* 0x000000000008781c */ /* 0x000fe20003f0f038 */
[----:B------:R-:W-:Y:S01]  /*2f20*/  VIADD R3, R0, 0xa0 ;  /* 0x000000a000037836 */ /* 0x000fe20000000000 */
[----:B-1----:R-:W1:Y:S02]  /*2f30*/  SYNCS.PHASECHK.TRANS64.TRYWAIT P1, [R0+URZ+0x90], R5 ;  /* 0x00009005000075a7 */ /* 0x002e6400080211ff */
[----:B-1--4-:R-:W-:Y:S09]  /*2f40*/  @!P1 BRA `(.L_x_53) ;  /* 0x0000005000849947 */ /* 0x012ff20003800000 */
.L_x_146:
[----:B------:R-:W-:Y:S01]  /*2f50*/  LEA R4, R10, UR6, 0x4 ;  /* 0x000000060a047c11 */ /* 0x000fe2000f8e20ff */
[----:B------:R-:W-:Y:S01]  /*2f60*/  @UP3 ULEA UR4, UR17, UR6, 0x3 ;  /* 0x0000000611043291 */ /* 0x000fe2000f8e18ff */
[----:B------:R-:W-:Y:S01]  /*2f70*/  PLOP3.LUT P2, PT, PT, PT, PT, 0x80, 0x8 ;  /* 0x000000000008781c */ /* 0x000fe20003f4f070 */
[----:B------:R-:W-:Y:S01]  /*2f80*/  ULEA UR8, UR18, UR6, 0x3 ;  /* 0x0000000612087291 */ /* 0x000fe2000f8e18ff */
[----:B------:R-:W-:Y:S02]  /*2f90*/  PRMT R3, RZ, 0x654, R3 ;  /* 0x00000654ff037816 */ /* 0x000fe40000000003 */
[----:B-1----:R-:W1:Y:S01]  /*2fa0*/  LDS.128 R4, [R4+0x120] ;  /* 0x0001200004047984 */ /* 0x002e620000000c00 */
[----:B------:R-:W-:Y:S02]  /*2fb0*/  @P0 SHF.L.U32 R2, R8, 0x1f, RZ ;  /* 0x0000001f08020819 */ /* 0x000fe400000006ff */
[----:B------:R-:W-:Y:S01]  /*2fc0*/  SHF.L.U32 R0, R11, 0x1f, RZ ;  /* 0x0000001f0b007819 */ /* 0x000fe200000006ff */
[----:B------:R-:W-:Y:S01]  /*2fd0*/  @!PT LDS RZ, [RZ] ;  /* 0x00000000fffff984 */ /* 0x000fe20000000800 */
[----:B------:R-:W-:Y:S01]  /*2fe0*/  @!PT LDS RZ, [RZ] ;  /* 0x00000000fffff984 */ /* 0x000fe20000000800 */
[----:B------:R-:W-:Y:S01]  /*2ff0*/  @!PT LDS RZ, [RZ] ;  /* 0x00000000fffff984 */ /* 0x000fe20000000800 */
[----:B------:R-:W-:Y:S01]  /*3000*/  @!PT LDS RZ, [RZ] ;  /* 0x00000000fffff984 */ /* 0x000fe20000000800 */
[----:B------:R2:W-:Y:S06]  /*3010*/  MEMBAR.ALL.CTA ;  /* 0x0000000000007992 */ /* 0x0005ec0000008000 */
[----:B--2---:R-:W2:Y:S02]  /*3020*/  FENCE.VIEW.ASYNC.S ;  /* 0x00000000000073c6 */ /* 0x004ea40000000000 */
[----:B--2---:R2:W-:Y:S01]  /*3030*/  SYNCS.ARRIVE.TRANS64.RED.A1T0 RZ, [R3+URZ], RZ ;  /* 0x000000ff03ff79a7 */ /* 0x0045e200081004ff */
[----:B------:R2:W4:Y:S01]  /*3040*/  @P0 SYNCS.PHASECHK.TRANS64.TRYWAIT P2, [UR4], R2 ;  /* 0x00000002ff0005a7 */ /* 0x0005220008041104 */
[----:B------:R-:W-:Y:S01]  /*3050*/  ULEA.HI UR4, UR18, UR18, URZ, 0x1 ;  /* 0x0000001212047291 */ /* 0x000fe2000f8f08ff */
[----:B-1----:R-:W-:-:S03]  /*3060*/  LOP3.LUT P1, RZ, R6, 0x1, RZ, 0xc0, !PT ;  /* 0x0000000106ff7812 */ /* 0x002fc6000782c0ff */
[----:B------:R-:W-:Y:S02]  /*3070*/  USHF.L.U32 UR9, UR4, 0x6, URZ ;  /* 0x0000000604097899 */ /* 0x000fe400080006ff */
[----:B------:R-:W-:Y:S02]  /*3080*/  ULOP3.LUT UR4, UR4, 0xffe, URZ, 0xc0, !UPT ;  /* 0x00000ffe04047892 */ /* 0x000fe4000f8ec0ff */
[----:B------:R-:W-:Y:S02]  /*3090*/  ULOP3.LUT UR9, UR9, 0xffffff80, URZ, 0xc0, !UPT ;  /* 0xffffff8009097892 */ /* 0x000fe4000f8ec0ff */
[----:B------:R-:W-:Y:S02]  /*30a0*/  UIADD3 UR4, UPT, UPT, -UR4, UR18, URZ ;  /* 0x0000001204047290 */ /* 0x000fe4000fffe1ff */
[----:B------:R-:W-:Y:S01]  /*30b0*/  UIADD3 UR9, UPT, UPT, UR19, UR9, URZ ;  /* 0x0000000913097290 */ /* 0x000fe2000fffe0ff */
[----:B------:R-:W1:Y:S03]  /*30c0*/  SYNCS.PHASECHK.TRANS64.TRYWAIT P0, [UR8+0xd0], R0 ;  /* 0x0000d000ff0075a7 */ /* 0x000e660008001108 */
[----:B------:R-:W-:Y:S01]  /*30d0*/  ULEA UR9, UR4, UR9, 0x14 ;  /* 0x0000000904097291 */ /* 0x000fe2000f8ea0ff */
[----:B-12-4-:R-:W-:Y:S11]  /*30e0*/  @!P0 BRA `(.L_x_54) ;  /* 0x0000005000308947 */ /* 0x016ff60003800000 */
.L_x_148:
[----:B------:R-:W-:Y:S01]  /*30f0*/  IADD3 R10, PT, PT, R10, 0x1, RZ ;  /* 0x000000010a0a7810 */ /* 0x000fe20007ffe0ff */
[----:B------:R-:W-:Y:S06]  /*3100*/  BRA.U !UP3, `(.L_x_55) ;  /* 0x000000010b987547 */ /* 0x000fec000b800000 */
[----:B------:R-:W-:Y:S01]  /*3110*/  UPLOP3.LUT UP4, UPT, UPT, UPT, UPT, 0x40, 0x4 ;  /* 0x000000000004789c */ /* 0x000fe20003f8e870 */
[----:B------:R-:W-:Y:S01]  /*3120*/  UMOV UR16, UR10 ;  /* 0x0000000a00107c82 */ /* 0x000fe20008000000 */
[----:B------:R-:W-:Y:S01]  /*3130*/  UMOV UR15, UR5 ;  /* 0x00000005000f7c82 */ /* 0x000fe20008000000 */
[----:B------:R-:W-:-:S08]  /*3140*/  UMOV UR14, UR17 ;  /* 0x00000011000e7c82 */ /* 0x000fd00008000000 */
.L_x_58:
[----:B------:R-:W-:Y:S02]  /*3150*/  UIADD3 UR16, UPT, UPT, UR16, 0x1, URZ ;  /* 0x0000000110107890 */ /* 0x000fe4000fffe0ff */
[----:B--2---:R-:W-:Y:S02]  /*3160*/  ULEA UR7, UR14, UR6, 0x3 ;  /* 0x000000060e077291 */ /* 0x004fe4000f8e18ff */
[----:B------:R-:W-:Y:S01]  /*3170*/  UISETP.NE.AND UP0, UPT, UR16, URZ, UPT ;  /* 0x000000ff1000728c */ /* 0x000fe2000bf05270 */
[----:B----4-:R-:W-:Y:S10]  /*3180*/  @P2 BRA `(.L_x_56) ;  /* 0x00000000000c2947 */ /* 0x010ff40003800000 */
[----:B-1----:R-:W-:Y:S04]  /*3190*/  SHF.L.U32 R3, R8, 0x1f, RZ ;  /* 0x0000001f08037819 */ /* 0x002fe800000006ff */
[----:B------:R-:W1:Y:S02]  /*31a0*/  SYNCS.PHASECHK.TRANS64.TRYWAIT P0, [UR7], R3 ;  /* 0x00000003ff0075a7 */ /* 0x000e640008001107 */
[----:B-1----:R-:W-:Y:S05]  /*31b0*/  @!P0 BRA `(.L_x_57) ;  /* 0x0000005000148947 */ /* 0x002fea0003800000 */
.L_x_56:
[----:B------:R-:W-:Y:S01]  /*31c0*/  UISETP.NE.AND UP1, UPT, UR15, 0x1, UPT ;  /* 0x000000010f00788c */ /* 0x000fe2000bf25270 */
[----:B------:R-:W-:Y:S01]  /*31d0*/  PLOP3.LUT P2, PT, PT, PT, PT, 0x80, 0x8 ;  /* 0x000000000008781c */ /* 0x000fe20003f4f070 */
[----:B------:R-:W-:Y:S02]  /*31e0*/  UIADD3 UR17, UPT, UPT, UR14, 0x1, URZ ;  /* 0x000000010e117890 */ /* 0x000fe4000fffe0ff */
[----:B------:R-:W-:Y:S02]  /*31f0*/  ULEA UR24, UR14, UR12, 0x9 ;  /* 0x0000000c0e187291 */ /* 0x000fe4000f8e48ff */
[----:B------:R-:W-:Y:S01]  /*3200*/  UISETP.NE.AND UP2, UPT, UR17, 0x4, UPT ;  /* 0x000000041100788c */ /* 0x000fe2000bf45270 */
[----:B------:R-:W-:Y:S01]  /*3210*/  PLOP3.LUT P0, PT, PT, PT, UP1, 0x80, 0x8 ;  /* 0x000000000008781c */ /* 0x000fe20003f0f018 */
[----:B------:R-:W-:Y:S02]  /*3220*/  ULEA UR26, UR14, UR11, 0x8 ;  /* 0x0000000b0e1a7291 */ /* 0x000fe4000f8e40ff */
[----:B------:R-:W-:Y:S02]  /*3230*/  USEL UR13, URZ, 0x1, UP2 ;  /* 0x00000001ff0d7887 */ /* 0x000fe40009000000 */
[----:B------:R-:W-:Y:S02]  /*3240*/  USEL UR17, UR17, URZ, UP2 ;  /* 0x000000ff11117287 */ /* 0x000fe40009000000 */
[----:B------:R-:W-:Y:S02]  /*3250*/  UIADD3 UR30, UPT, UPT, UR24, 0x2, URZ ;  /* 0x00000002181e7890 */ /* 0x000fe4000fffe0ff */
[----:B------:R-:W-:Y:S01]  /*3260*/  @UP1 ULEA UR4, UR17, UR6, 0x3 ;  /* 0x0000000611041291 */ /* 0x000fe2000f8e18ff */
[----:B------:R-:W-:Y:S01]  /*3270*/  LOP3.LUT R8, R8, UR13, RZ, 0x3c, !PT ;  /* 0x0000000d08087c12 */ /* 0x000fe2000f8e3cff */
[----:B------:R-:W-:Y:S02]  /*3280*/  UIADD3 UR28, UPT, UPT, UR26, 0x2, URZ ;  /* 0x000000021a1c7890 */ /* 0x000fe4000fffe0ff */
[----:B------:R-:W-:Y:S01]  /*3290*/  UIADD3 UR7, UPT, UPT, UR7, 0x20, URZ ;  /* 0x0000002007077890 */ /* 0x000fe2000fffe0ff */
[----:B-1----:R-:W-:Y:S01]  /*32a0*/  @P0 SHF.L.U32 R0, R8, 0x1f, RZ ;  /* 0x0000001f08000819 */ /* 0x002fe200000006ff */
[----:B------:R-:W-:Y:S01]  /*32b0*/  UMOV UR25, 0x80004020 ;  /* 0x8000402000197882 */ /* 0x000fe20000000000 */
[----:B------:R-:W-:Y:S01]  /*32c0*/  UMOV UR27, 0x80004020 ;  /* 0x80004020001b7882 */ /* 0x000fe20000000000 */
[----:B------:R-:W-:Y:S01]  /*32d0*/  UMOV UR31, 0x80004020 ;  /* 0x80004020001f7882 */ /* 0x000fe20000000000 */
[----:B------:R2:W4:Y:S01]  /*32e0*/  @P0 SYNCS.PHASECHK.TRANS64.TRYWAIT P2, [UR4], R0 ;  /* 0x00000000ff0005a7 */ /* 0x0005220008041104 */
[----:B------:R-:W-:Y:S01]  /*32f0*/  UIADD3 UR15, UPT, UPT, UR15, -0x1, URZ ;  /* 0xffffffff0f0f7890 */ /* 0x000fe2000fffe0ff */
[----:B------:R2:W-:Y:S01]  /*3300*/  UTCHMMA gdesc[UR26], gdesc[UR24], tmem[UR9], tmem[UR22], idesc[UR23], UP4 ;  /* 0x00ff16181a0075ea */ /* 0x0005e2000a000009 */
[----:B------:R-:W-:Y:S01]  /*3310*/  UPLOP3.LUT UP4, UPT, UPT, UPT, UPT, 0x80, 0x8 ;  /* 0x000000000008789c */ /* 0x000fe20003f8f070 */
[----:B------:R-:W-:Y:S01]  /*3320*/  UMOV UR29, 0x80004020 ;  /* 0x80004020001d7882 */ /* 0x000fe20000000000 */
[----:B------:R-:W-:Y:S01]  /*3330*/  UMOV UR14, UR17 ;  /* 0x00000011000e7c82 */ /* 0x000fe20008000000 */
[----:B------:R2:W-:Y:S01]  /*3340*/  UTCHMMA gdesc[UR28], gdesc[UR30], tmem[UR9], tmem[UR20], idesc[UR21], UPT ;  /* 0x00ff141e1c0075ea */ /* 0x0005e2000b800009 */
[----:B------:R2:W-:Y:S01]  /*3350*/  UTCBAR [UR7], URZ ;  /* 0x000000ff070073e9 */ /* 0x0005e200080000ff */
[----:B------:R-:W-:Y:S06]  /*3360*/  BRA.U UP0, `(.L_x_58) ;  /* 0xfffffffd00787547 */ /* 0x000fec000b83ffff */
.L_x_55:
[----:B------:R-:W-:Y:S01]  /*3370*/  UIADD3 UR18, UPT, UPT, UR18, 0x1, URZ ;  /* 0x0000000112127890 */ /* 0x000fe2000fffe0ff */
[C---:B------:R-:W-:Y:S01]  /*3380*/  ISETP.NE.AND P0, PT, R10.reuse, 0x2, PT ;  /* 0x000000020a00780c */ /* 0x040fe20003f05270 */
[----:B------:R-:W-:Y:S02]  /*3390*/  UIADD3 UR8, UPT, UPT, UR8, 0xb0, URZ ;  /* 0x000000b008087890 */ /* 0x000fe4000fffe0ff */
[----:B------:R-:W-:Y:S01]  /*33a0*/  UISETP.NE.AND UP0, UPT, UR18, 0x4, UPT ;  /* 0x000000041200788c */ /* 0x000fe2000bf05270 */
[----:B-12---:R-:W-:Y:S02]  /*33b0*/  SEL R0, RZ, 0x1, P0 ;  /* 0x00000001ff007807 */ /* 0x006fe40000000000 */
[----:B------:R-:W-:Y:S01]  /*33c0*/  SEL R10, R10, RZ, P0 ;  /* 0x000000ff0a0a7207 */ /* 0x000fe20000000000 */
[----:B------:R-:W-:Y:S01]  /*33d0*/  USEL UR4, URZ, 0x1, UP0 ;  /* 0x00000001ff047887 */ /* 0x000fe20008000000 */
[----:B------:R-:W-:Y:S01]  /*33e0*/  LOP3.LUT R9, R9, R0, RZ, 0x3c, !PT ;  /* 0x0000000009097212 */ /* 0x000fe200078e3cff */
[----:B------:R-:W-:Y:S01]  /*33f0*/  USEL UR18, UR18, URZ, UP0 ;  /* 0x000000ff12127287 */ /* 0x000fe20008000000 */
[----:B------:R1:W-:Y:S03]  /*3400*/  UTCBAR [UR8], URZ ;  /* 0x000000ff080073e9 */ /* 0x0003e600080000ff */
[----:B------:R-:W-:Y:S01]  /*3410*/  LOP3.LUT R11, R11, UR4, RZ, 0x3c, !PT ;  /* 0x000000040b0b7c12 */ /* 0x000fe2000f8e3cff */
[----:B------:R-:W-:Y:S07]  /*3420*/  @P1 BRA `(.L_x_59) ;  /* 0xfffffff800b01947 */ /* 0x000fee000383ffff */
[----:B------:R-:W2:Y:S01]  /*3430*/  S2UR UR4, SR_CgaCtaId ;  /* 0x00000000000479c3 */ /* 0x000ea20000008800 */
[----:B------:R-:W-:Y:S01]  /*3440*/  ELECT P0, URZ, PT ;  /* 0x0000000000ff782f */ /* 0x000fe20003800000 */
[----:B------:R-:W-:Y:S01]  /*3450*/  IMAD.MOV.U32 R0, RZ, RZ, 0x1 ;  /* 0x00000001ff007424 */ /* 0x000fe200078e00ff */
[----:B------:R-:W-:Y:S01]  /*3460*/  UIADD3 UR6, UPT, UPT, UR6, 0xd0, URZ ;  /* 0x000000d006067890 */ /* 0x000fe2000fffe0ff */
[----:B------:R-:W-:Y:S01]  /*3470*/  SHF.L.U32 R3, R11, 0x1f, RZ ;  /* 0x0000001f0b037819 */ /* 0x000fe200000006ff */
[----:B------:R-:W-:-:S03]  /*3480*/  UMOV UR5, 0x40 ;  /* 0x0000004000057882 */ /* 0x000fc60000000000 */
[----:B------:R-:W-:Y:S01]  /*3490*/  UVIRTCOUNT.DEALLOC.SMPOOL 0x80 ;  /* 0x000000800000784c */ /* 0x000fe20000000000 */
[----:B--2---:R-:W-:Y:S02]  /*34a0*/  ULEA UR4, UR4, UR5, 0x18 ;  /* 0x0000000504047291 */ /* 0x004fe4000f8ec0ff */
[----:B------:R-:W-:-:S07]  /*34b0*/  ULEA UR5, UR18, UR6, 0x3 ;  /* 0x0000000612057291 */ /* 0x000fce000f8e18ff */
[----:B------:R2:W-:Y:S02]  /*34c0*/  @P0 STS.U8 [UR4+0x1c], R0 ;  /* 0x00001c00ff000988 */ /* 0x0005e40008000004 */
[----:B------:R-:W3:Y:S02]  /*34d0*/  SYNCS.PHASECHK.TRANS64.TRYWAIT P0, [UR5], R3 ;  /* 0x00000003ff0075a7 */ /* 0x000ee40008001105 */
[----:B--23--:R-:W-:Y:S05]  /*34e0*/  @!P0 BRA `(.L_x_60) ;  /* 0x0000004c00608947 */ /* 0x00cfea0003800000 */
.L_x_151:
[----:B------:R-:W-:-:S04]  /*34f0*/  UIADD3 UR7, UPT, UPT, UR18, 0x1, URZ ;  /* 0x0000000112077890 */ /* 0x000fc8000fffe0ff */
[----:B------:R-:W-:-:S04]  /*3500*/  UISETP.NE.AND UP0, UPT, UR7, 0x4, UPT ;  /* 0x000000040700788c */ /* 0x000fc8000bf05270 */
[----:B-1----:R-:W-:Y:S02]  /*3510*/  USEL UR8, URZ, 0x1, UP0 ;  /* 0x00000001ff087887 */ /* 0x002fe40008000000 */
[----:B------:R-:W-:-:S04]  /*3520*/  USEL UR7, UR7, URZ, UP0 ;  /* 0x000000ff07077287 */ /* 0x000fc80008000000 */
[----:B------:R-:W-:Y:S01]  /*3530*/  ULEA UR5, UR7, UR6, 0x3 ;  /* 0x0000000607057291 */ /* 0x000fe2000f8e18ff */
[----:B------:R-:W-:-:S04]  /*3540*/  LOP3.LUT R2, R11, UR8, RZ, 0x3c, !PT ;  /* 0x000000080b027c12 */ /* 0x000fc8000f8e3cff */
[----:B--2---:R-:W-:-:S04]  /*3550*/  SHF.L.U32 R3, R2, 0x1f, RZ ;  /* 0x0000001f02037819 */ /* 0x004fc800000006ff */
[----:B------:R-:W1:Y:S02]  /*3560*/  SYNCS.PHASECHK.TRANS64.TRYWAIT P0, [UR5], R3 ;  /* 0x00000003ff0075a7 */ /* 0x000e640008001105 */
[----:B-1----:R-:W-:Y:S05]  /*3570*/  @!P0 BRA `(.L_x_61) ;  /* 0x0000004c00548947 */ /* 0x002fea0003800000 */
.L_x_153:
        /* <DEDUP_REMOVED lines=9> */
.L_x_155:
[----:B------:R-:W-:-:S04]  /*3610*/  UIADD3 UR7, UPT, UPT, UR7, 0x1, URZ ;  /* 0x0000000107077890 */ /* 0x000fc8000fffe0ff */
[----:B------:R-:W-:-:S04]  /*3620*/  UISETP.NE.AND UP0, UPT, UR7, 0x4, UPT ;  /* 0x000000040700788c */ /* 0x000fc8000bf05270 */
[----:B------:R-:W-:Y:S02]  /*3630*/  USEL UR5, URZ, 0x1, UP0 ;  /* 0x00000001ff057887 */ /* 0x000fe40008000000 */
[----:B------:R-:W-:-:S04]  /*3640*/  USEL UR7, UR7, URZ, UP0 ;  /* 0x000000ff07077287 */ /* 0x000fc80008000000 */
[----:B------:R-:W-:Y:S01]  /*3650*/  ULEA UR7, UR7, UR6, 0x3 ;  /* 0x0000000607077291 */ /* 0x000fe2000f8e18ff */
[----:B-1----:R-:W-:-:S04]  /*3660*/  LOP3.LUT R3, R2, UR5, RZ, 0x3c, !PT ;  /* 0x0000000502037c12 */ /* 0x002fc8000f8e3cff */
[----:B------:R-:W-:-:S04]  /*3670*/  SHF.L.U32 R3, R3, 0x1f, RZ ;  /* 0x0000001f03037819 */ /* 0x000fc800000006ff */
[----:B------:R-:W1:Y:S02]  /*3680*/  SYNCS.PHASECHK.TRANS64.TRYWAIT P0, [UR7], R3 ;  /* 0x00000003ff0075a7 */ /* 0x000e640008001107 */
[----:B-1----:R-:W-:Y:S05]  /*3690*/  @!P0 BRA `(.L_x_63) ;  /* 0x0000004c003c8947 */ /* 0x002fea0003800000 */
.L_x_157:
[----:B------:R-:W-:Y:S01]  /*36a0*/  NOP ;  /* 0x0000000000007918 */ /* 0x000fe20000000000 */
[----:B-1----:R-:W1:Y:S01]  /*36b0*/  LDS R0, [UR4+0x14] ;  /* 0x00001404ff007984 */ /* 0x002e620008000800 */
[----:B------:R-:W-:Y:S01]  /*36c0*/  ULOP3.LUT UR6, UR19, 0xffff, URZ, 0xc0, !UPT ;  /* 0x0000ffff13067892 */ /* 0x000fe2000f8ec0ff */
[----:B------:R-:W-:Y:S01]  /*36d0*/  UMOV UR8, 0xffff ;  /* 0x0000ffff00087882 */ /* 0x000fe20000000000 */
[----:B------:R-:W-:Y:S02]  /*36e0*/  UMOV UR5, 0x1 ;  /* 0x0000000100057882 */ /* 0x000fe40000000000 */
[----:B------:R-:W-:-:S04]  /*36f0*/  USHF.R.U32.HI UR6, URZ, 0x5, UR6 ;  /* 0x00000005ff067899 */ /* 0x000fc80008011606 */
[----:B------:R-:W-:Y:S02]  /*3700*/  USHF.L.U32 UR8, UR8, UR6, URZ ;  /* 0x0000000608087299 */ /* 0x000fe400080006ff */
[----:B------:R-:W-:-:S04]  /*3710*/  USHF.L.U32 UR5, UR5, UR6, URZ ;  /* 0x0000000605057299 */ /* 0x000fc800080006ff */
[----:B-1----:R-:W-:-:S04]  /*3720*/  LOP3.LUT R0, R0, UR8, RZ, 0xc0, !PT ;  /* 0x0000000800007c12 */ /* 0x002fc8000f8ec0ff */
[----:B------:R-:W-:-:S13]  /*3730*/  ISETP.NE.AND P0, PT, R0, UR8, PT ;  /* 0x0000000800007c0c */ /* 0x000fda000bf05270 */
[----:B------:R-:W-:Y:S05]  /*3740*/  @P0 BRA `(.L_x_64) ;  /* 0x0000000000580947 */ /* 0x000fea0003800000 */
[----:B------:R-:W1:Y:S02]  /*3750*/  LDS R0, [UR4+0x18] ;  /* 0x00001804ff007984 */ /* 0x000e640008000800 */
[----:B-1----:R-:W-:-:S04]  /*3760*/  LOP3.LUT R0, R0, UR5, RZ, 0xc0, !PT ;  /* 0x0000000500007c12 */ /* 0x002fc8000f8ec0ff */
[----:B------:R-:W-:-:S13]  /*3770*/  ISETP.NE.AND P0, PT, R0, UR5, PT ;  /* 0x0000000500007c0c */ /* 0x000fda000bf05270 */
[----:B------:R-:W-:Y:S05]  /*3780*/  @P0 BRA `(.L_x_65) ;  /* 0x00000000003c0947 */ /* 0x000fea0003800000 */
[----:B------:R-:W1:Y:S01]  /*3790*/  S2R R2, SR_LANEID ;  /* 0x0000000000027919 */ /* 0x000e620000000000 */
[----:B------:R-:W-:Y:S01]  /*37a0*/  ULOP3.LUT UR8, URZ, UR8, URZ, 0x33, !UPT ;  /* 0x00000008ff087292 */ /* 0x000fe2000f8e33ff */
[----:B------:R-:W-:Y:S01]  /*37b0*/  LOP3.LUT R4, RZ, UR5, RZ, 0x33, !PT ;  /* 0x00000005ff047c12 */ /* 0x000fe2000f8e33ff */
[----:B------:R-:W-:Y:S02]  /*37c0*/  VOTEU.ANY UR7, UPT, PT ;  /* 0x0000000000077886 */ /* 0x000fe400038e0100 */
[----:B------:R-:W-:Y:S01]  /*37d0*/  UFLO.U32 UR7, UR7 ;  /* 0x00000007000772bd */ /* 0x000fe200080e0000 */
[----:B------:R-:W2:Y:S01]  /*37e0*/  REDUX UR5, R4 ;  /* 0x00000000040573c4 */ /* 0x000ea20000000000 */
[----:B------:R-:W-:-:S06]  /*37f0*/  IMAD.U32 R0, RZ, RZ, UR8 ;  /* 0x00000008ff007e24 */ /* 0x000fcc000f8e00ff */
[----:B------:R3:W-:Y:S01]  /*3800*/  UTCATOMSWS.AND URZ, UR8 ;  /* 0x0000000800ff79e3 */ /* 0x0007e20008000000 */
[----:B------:R-:W4:Y:S01]  /*3810*/  REDUX UR6, R0 ;  /* 0x00000000000673c4 */ /* 0x000f220000000000 */
[----:B-1----:R-:W-:Y:S01]  /*3820*/  ISETP.EQ.U32.AND P0, PT, R2, UR7, PT ;  /* 0x0000000702007c0c */ /* 0x002fe2000bf02070 */
[----:B--2---:R-:W-:Y:S01]  /*3830*/  IMAD.U32 R2, RZ, RZ, UR5 ;  /* 0x00000005ff027e24 */ /* 0x004fe2000f8e00ff */
[----:B----4-:R-:W-:-:S11]  /*3840*/  MOV R3, UR6 ;  /* 0x0000000600037c02 */ /* 0x010fd60008000f00 */
[----:B------:R3:W-:Y:S04]  /*3850*/  @P0 ATOMS.AND RZ, [UR4+0x14], R3 ;  /* 0x00001403ffff098c */ /* 0x0007e8000a800004 */
[----:B------:R3:W-:Y:S01]  /*3860*/  @P0 ATOMS.AND RZ, [UR4+0x18], R2 ;  /* 0x00001802ffff098c */ /* 0x0007e2000a800004 */
[----:B------:R-:W-:Y:S05]  /*3870*/  BRA `(.L_x_66) ;  /* 0x0000000000147947 */ /* 0x000fea0003800000 */
.L_x_65:
[----:B------:R-:W-:Y:S02]  /*3880*/  MOV R2, 0x38a0 ;  /* 0x000038a000027802 */ /* 0x000fe40000000f00 */
[----:B----45:R-:W-:Y:S05]  /*3890*/  CALL.REL.NOINC `($__internal_0_$__cuda_sm10x_tcgen05_guardrail_trap_col_being_dealloced_not_returned_by_alloc) ;  /* 0x0000005000247944 */ /* 0x030fea0003c00000 */
[----:B------:R-:W-:Y:S05]  /*38a0*/  BRA `(.L_x_66) ;  /* 0x0000000000087947 */ /* 0x000fea0003800000 */
.L_x_64:
[----:B------:R-:W-:Y:S02]  /*38b0*/  MOV R2, 0x38d0 ;  /* 0x000038d000027802 */ /* 0x000fe40000000f00 */
[----:B----45:R-:W-:Y:S05]  /*38c0*/  CALL.REL.NOINC `($__internal_2_$__cuda_sm10x_tcgen05_guardrail_trap_unallocated_columns_being_dealloced) ;  /* 0x0000005000307944 */ /* 0x030fea0003c00000 */
.L_x_66:
[----:B------:R-:W-:Y:S01]  /*38d0*/  NOP ;  /* 0x0000000000007918 */ /* 0x000fe20000000000 */
[----:B---3--:R-:W-:Y:S05]  /*38e0*/  EXIT ;  /* 0x000000000000794d */ /* 0x008fea0003800000 */
.L_x_48:
[----:B------:R-:W-:-:S09]  /*38f0*/  UISETP.NE.OR UP2, UPT, UR8, 0x3, !UP2 ;  /* 0x000000030800788c */ /* 0x000fd2000d745670 */
[----:B------:R-:W-:Y:S05]  /*3900*/  BRA.U UP2, `(.L_x_67) ;  /* 0x0000001102147547 */ /* 0x000fea000b800000 */
[----:B------:R-:W1:Y:S01]  /*3910*/  LDC R0, c[0x0][0xb30] ;  /* 0x0002cc00ff007b82 */ /* 0x000e620000000800 */
[----:B------:R-:W2:Y:S01]  /*3920*/  LDCU.64 UR8, c[0x0][0x888] ;  /* 0x00011100ff0877ac */ /* 0x000ea20008000a00 */
[----:B------:R-:W-:Y:S02]  /*3930*/  HFMA2 R25, -RZ, RZ, 0, 0 ;  /* 0x00000000ff197431 */ /* 0x000fe400000001ff */
[----:B------:R-:W-:Y:S01]  /*3940*/  IMAD.MOV.U32 R32, RZ, RZ, 0x1 ;  /* 0x00000001ff207424 */ /* 0x000fe200078e00ff */
[----:B------:R-:W-:Y:S01]  /*3950*/  MOV R23, 0x1000 ;  /* 0x0000100000177802 */ /* 0x000fe20000000f00 */
[----:B------:R-:W4:Y:S01]  /*3960*/  LDCU.64 UR4, c[0x0][0x890] ;  /* 0x00011200ff0477ac */ /* 0x000f220008000a00 */
[----:B------:R-:W-:Y:S01]  /*3970*/  IMAD.MOV.U32 R27, RZ, RZ, RZ ;  /* 0x000000ffff1b7224 */ /* 0x000fe200078e00ff */
[----:B------:R-:W3:Y:S01]  /*3980*/  LDC R19, c[0x0][0x370] ;  /* 0x0000dc00ff137b82 */ /* 0x000ee20000000800 */
[----:B------:R-:W-:Y:S01]  /*3990*/  UMOV UR7, 0x400 ;  /* 0x0000040000077882 */ /* 0x000fe20000000000 */
[----:B------:R-:W-:-:S02]  /*39a0*/  UPLOP3.LUT UP1, UPT, UPT, UPT, UPT, 0x40, 0x4 ;  /* 0x000000000004789c */ /* 0x000fc40003f2e870 */
[----:B------:R-:W-:-:S04]  /*39b0*/  ULEA UR7, UR37, UR7, 0x18 ;  /* 0x0000000725077291 */ /* 0x000fc8000f8ec0ff */
[----:B------:R-:W3:Y:S01]  /*39c0*/  LDC R2, c[0x0][0xb0c] ;  /* 0x0002c300ff027b82 */ /* 0x000ee20000000800 */
[----:B------:R-:W-:Y:S02]  /*39d0*/  UIADD3 UR13, UPT, UPT, UR7, 0x58, URZ ;  /* 0x00000058070d7890 */ /* 0x000fe4000fffe0ff */
[----:B--2---:R-:W-:Y:S02]  /*39e0*/  UISETP.NE.U32.AND UP2, UPT, UR8, URZ, UPT ;  /* 0x000000ff0800728c */ /* 0x004fe4000bf45070 */
[----:B------:R-:W-:Y:S02]  /*39f0*/  UIADD3 UR33, UPT, UPT, UR7, 0x40, URZ ;  /* 0x0000004007217890 */ /* 0x000fe4000fffe0ff */
[----:B----4-:R-:W-:Y:S01]  /*3a00*/  UISETP.NE.U32.AND UP3, UPT, UR4, URZ, UPT ;  /* 0x000000ff0400728c */ /* 0x010fe2000bf65070 */
[----:B------:R-:W2:Y:S01]  /*3a10*/  LDC R18, c[0x0][0xb20] ;  /* 0x0002c800ff127b82 */ /* 0x000ea20000000800 */
[----:B-1----:R-:W-:Y:S01]  /*3a20*/  ISETP.NE.AND P1, PT, R0, 0x1, PT ;  /* 0x000000010000780c */ /* 0x002fe20003f25270 */
[----:B------:R-:W-:-:S02]  /*3a30*/  UISETP.NE.AND.EX UP2, UPT, UR9, URZ, UPT, UP2 ;  /* 0x000000ff0900728c */ /* 0x000fc4000bf45320 */
[----:B------:R-:W-:Y:S02]  /*3a40*/  UIADD3 UR25, UPT, UPT, UR7, 0x48, URZ ;  /* 0x0000004807197890 */ /* 0x000fe4000fffe0ff */
[----:B------:R-:W-:Y:S02]  /*3a50*/  UIADD3 UR17, UPT, UPT, UR7, 0x50, URZ ;  /* 0x0000005007117890 */ /* 0x000fe4000fffe0ff */
[----:B------:R-:W1:Y:S01]  /*3a60*/  LDC.64 R36, c[0x0][0x348] ;  /* 0x0000d200ff247b82 */ /* 0x000e620000000a00 */
[----:B------:R-:W-:Y:S02]  /*3a70*/  UPRMT UR13, UR37, 0x654, UR13 ;  /* 0x00000654250d7896 */ /* 0x000fe4000800000d */
[----:B------:R-:W-:-:S05]  /*3a80*/  UISETP.NE.AND.EX UP3, UPT, UR5, URZ, UPT, UP3 ;  /* 0x000000ff0500728c */ /* 0x000fca000bf65330 */
[----:B------:R-:W4:Y:S08]  /*3a90*/  LDC.64 R16, c[0x0][0xb10] ;  /* 0x0002c400ff107b82 */ /* 0x000f300000000a00 */
[----:B------:R-:W1:Y:S08]  /*3aa0*/  LDC.64 R6, c[0x0][0xb18] ;  /* 0x0002c600ff067b82 */ /* 0x000e700000000a00 */
[----:B------:R-:W1:Y:S08]  /*3ab0*/  LDC.64 R4, c[0x0][0xb28] ;  /* 0x0002ca00ff047b82 */ /* 0x000e700000000a00 */
[----:B--23--:R-:W1:Y:S02]  /*3ac0*/  LDC R22, c[0x0][0x374] ;  /* 0x0000dd00ff167b82 */ /* 0x00ce640000000800 */
.L_x_78:
[----:B------:R-:W-:Y:S02]  /*3ad0*/  LEA R0, R27, UR7, 0x3 ;  /* 0x000000071b007c11 */ /* 0x000fe4000f8e18ff */
[----:B------:R-:W-:Y:S02]  /*3ae0*/  SHF.L.U32 R3, R25, 0x1f, RZ ;  /* 0x0000001f19037819 */ /* 0x000fe400000006ff */
[----:B------:R-:W-:Y:S02]  /*3af0*/  LEA R28, R27, UR7, 0x4 ;  /* 0x000000071b1c7c11 */ /* 0x000fe4000f8e20ff */
[----:B--2---:R-:W2:Y:S02]  /*3b00*/  SYNCS.PHASECHK.TRANS64.TRYWAIT P0, [R0+URZ+0x90], R3 ;  /* 0x00009003000075a7 */ /* 0x004ea400080011ff */
[----:B--2---:R-:W-:Y:S05]  /*3b10*/  @!P0 BRA `(.L_x_68) ;  /* 0x0000004800348947 */ /* 0x004fea0003800000 */
.L_x_158:
[----:B------:R-:W-:Y:S01]  /*3b20*/  ISETP.GE.AND P0, PT, R26, 0x1, PT ;  /* 0x000000011a00780c */ /* 0x000fe20003f06270 */
[----:B------:R-:W3:Y:S01]  /*3b30*/  LDS.128 R28, [R28+0x120] ;  /* 0x000120001c1c7984 */ /* 0x000ee20000000c00 */
[----:B--2---:R-:W-:Y:S01]  /*3b40*/  VIADD R0, R0, 0xa0 ;  /* 0x000000a000007836 */ /* 0x004fe20000000000 */
[----:B------:R-:W-:Y:S01]  /*3b50*/  @!PT LDS RZ, [RZ] ;  /* 0x00000000fffff984 */ /* 0x000fe20000000800 */
[----:B------:R-:W-:Y:S01]  /*3b60*/  @!PT LDS RZ, [RZ] ;  /* 0x00000000fffff984 */ /* 0x000fe20000000800 */
[----:B------:R-:W-:Y:S01]  /*3b70*/  @!PT LDS RZ, [RZ] ;  /* 0x00000000fffff984 */ /* 0x000fe20000000800 */
[----:B------:R-:W-:Y:S01]  /*3b80*/  @!PT LDS RZ, [RZ] ;  /* 0x00000000fffff984 */ /* 0x000fe20000000800 */
[----:B------:R2:W-:Y:S06]  /*3b90*/  MEMBAR.ALL.CTA ;  /* 0x0000000000007992 */ /* 0x0005ec0000008000 */
[----:B--2---:R-:W2:Y:S01]  /*3ba0*/  FENCE.VIEW.ASYNC.S ;  /* 0x00000000000073c6 */ /* 0x004ea20000000000 */
[----:B------:R-:W-:Y:S04]  /*3bb0*/  PRMT R0, RZ, 0x654, R0 ;  /* 0x00000654ff007816 */ /* 0x000fe80000000000 */
[----:B--2---:R2:W-:Y:S01]  /*3bc0*/  SYNCS.ARRIVE.TRANS64.RED.A1T0 RZ, [R0+URZ], RZ ;  /* 0x000000ff00ff79a7 */ /* 0x0045e200081004ff */
[----:B---3--:R-:W-:Y:S11]  /*3bd0*/  LOP3.LUT P3, RZ, R30, 0x1, RZ, 0xc0, !PT ;  /* 0x000000011eff7812 */ /* 0x008ff6000786c0ff */
[----:B------:R-:W-:Y:S02]  /*3be0*/  @!UPT UIADD3 URZ, UPT, UPT, URZ, URZ, URZ ;  /* 0x000000fffffff290 */ /* 0x000fe4000fffe0ff */
[----:B------:R-:W-:Y:S02]  /*3bf0*/  @P3 MOV R13, R28 ;  /* 0x0000001c000d3202 */ /* 0x000fe40000000f00 */
[----:B------:R-:W-:Y:S01]  /*3c00*/  @P3 LOP3.LUT R8, R29, 0xffff, RZ, 0xc0, !PT ;  /* 0x0000ffff1d083812 */ /* 0x000fe200078ec0ff */
[----:B--2---:R-:W-:Y:S06]  /*3c10*/  @!P0 BRA `(.L_x_69) ;  /* 0x0000000000a48947 */ /* 0x004fec0003800000 */
[----:B-1---5:R-:W-:Y:S01]  /*3c20*/  IMAD.HI.U32 R33, R22, R7, RZ ;  /* 0x0000000716217227 */ /* 0x022fe200078e00ff */
[----:B------:R-:W-:Y:S02]  /*3c30*/  ISETP.NE.AND P0, PT, R6, 0x1, PT ;  /* 0x000000010600780c */ /* 0x000fe40003f05270 */
[----:B------:R-:W-:Y:S01]  /*3c40*/  ISETP.NE.AND P2, PT, R26, 0x1, PT ;  /* 0x000000011a00780c */ /* 0x000fe20003f45270 */
[----:B----4-:R-:W-:Y:S01]  /*3c50*/  IMAD.HI.U32 R34, R19, R16, RZ ;  /* 0x0000001013227227 */ /* 0x010fe200078e00ff */
[----:B------:R-:W-:Y:S02]  /*3c60*/  SHF.R.U32.HI R33, RZ, R18, R33 ;  /* 0x00000012ff217219 */ /* 0x000fe40000011621 */
[----:B------:R-:W-:Y:S01]  /*3c70*/  ISETP.NE.AND P4, PT, R2, 0x1, PT ;  /* 0x000000010200780c */ /* 0x000fe20003f85270 */
[----:B------:R-:W-:Y:S01]  /*3c80*/  IMAD.HI.U32 R38, R13, R16, RZ ;  /* 0x000000100d267227 */ /* 0x000fe200078e00ff */
[----:B------:R-:W-:Y:S02]  /*3c90*/  SHF.R.U32.HI R34, RZ, R17, R34 ;  /* 0x00000011ff227219 */ /* 0x000fe40000011622 */
[----:B------:R-:W-:Y:S01]  /*3ca0*/  SEL R3, R22, R33, !P0 ;  /* 0x0000002116037207 */ /* 0x000fe20004000000 */
[C---:B------:R-:W-:Y:S01]  /*3cb0*/  IMAD.HI.U32 R33, R8.reuse, R7, RZ ;  /* 0x0000000708217227 */ /* 0x040fe200078e00ff */
[----:B------:R-:W-:Y:S02]  /*3cc0*/  SEL R11, R19, R34, !P4 ;  /* 0x00000022130b7207 */ /* 0x000fe40006000000 */
[----:B------:R-:W-:Y:S01]  /*3cd0*/  SHF.R.U32.HI R38, RZ, R17, R38 ;  /* 0x00000011ff267219 */ /* 0x000fe20000011626 */
[----:B------:R-:W-:Y:S01]  /*3ce0*/  IMAD.HI.U32 R40, R3, R4, RZ ;  /* 0x0000000403287227 */ /* 0x000fe200078e00ff */
[----:B------:R-:W-:Y:S03]  /*3cf0*/  SHF.R.U32.HI R33, RZ, R18, R33 ;  /* 0x00000012ff217219 */ /* 0x000fe60000011621 */
[----:B------:R-:W-:Y:S01]  /*3d00*/  IMAD.HI.U32 R34, R11, R4, RZ ;  /* 0x000000040b227227 */ /* 0x000fe200078e00ff */
[----:B------:R-:W-:Y:S02]  /*3d10*/  @P2 SHF.R.U32.HI R3, RZ, R5, R40 ;  /* 0x00000005ff032219 */ /* 0x000fe40000011628 */
[----:B------:R-:W-:Y:S02]  /*3d20*/  SEL R9, R8, R33, !P0 ;  /* 0x0000002108097207 */ /* 0x000fe40004000000 */
[----:B------:R-:W-:Y:S01]  /*3d30*/  @P2 SHF.R.U32.HI R11, RZ, R5, R34 ;  /* 0x00000005ff0b2219 */ /* 0x000fe20000011622 */
[C---:B------:R-:W-:Y:S01]  /*3d40*/  IMAD R10, R26.reuse, R3, RZ ;  /* 0x000000031a0a7224 */ /* 0x040fe200078e02ff */
[----:B------:R-:W-:Y:S01]  /*3d50*/  SEL R3, R13, R38, !P4 ;  /* 0x000000260d037207 */ /* 0x000fe20006000000 */
[C---:B------:R-:W-:Y:S03]  /*3d60*/  IMAD.HI.U32 R14, R9.reuse, R4, RZ ;  /* 0x00000004090e7227 */ /* 0x040fe600078e00ff */
[----:B------:R-:W-:Y:S01]  /*3d70*/  ISETP.GE.AND P0, PT, R9, R10, PT ;  /* 0x0000000a0900720c */ /* 0x000fe20003f06270 */
[C---:B------:R-:W-:Y:S01]  /*3d80*/  IMAD R12, R26.reuse, R11, RZ ;  /* 0x0000000b1a0c7224 */ /* 0x040fe200078e02ff */
[-C--:B------:R-:W-:Y:S04]  /*3d90*/  SHF.R.U32.HI R14, RZ, R5.reuse, R14 ;  /* 0x00000005ff0e7219 */ /* 0x080fe8000001160e */
[----:B------:R-:W-:Y:S02]  /*3da0*/  ISETP.GE.OR P0, PT, R3, R12, P0 ;  /* 0x0000000c0300720c */ /* 0x000fe40000706670 */
[----:B------:R-:W-:Y:S05]  /*3db0*/  SEL R15, R9, R14, !P2 ;  /* 0x0000000e090f7207 */ /* 0x000fea0005000000 */
[----:B------:R-:W-:Y:S04]  /*3dc0*/  IMAD.MOV R14, RZ, RZ, -R15 ;  /* 0x000000ffff0e7224 */ /* 0x000fe800078e0a0f */
[----:B------:R-:W-:Y:S02]  /*3dd0*/  IMAD R14, R26, R14, R9 ;  /* 0x0000000e1a0e7224 */ /* 0x000fe400078e0209 */
[C---:B------:R-:W-:Y:S05]  /*3de0*/  @!P0 IMAD.HI.U32 R10, R3.reuse, R4, RZ ;  /* 0x00000004030a8227 */ /* 0x040fea00078e00ff */
[----:B------:R-:W-:Y:S04]  /*3df0*/  @!P0 SHF.R.U32.HI R10, RZ, R5, R10 ;  /* 0x00000005ff0a8219 */ /* 0x000fe8000001160a */
[----:B------:R-:W-:Y:S01]  /*3e00*/  @!P0 SEL R0, R3, R10, !P2 ;  /* 0x0000000a03008207 */ /* 0x000fe20005000000 */
[----:B------:R-:W-:Y:S03]  /*3e10*/  IMAD.MOV R10, RZ, RZ, -R3 ;  /* 0x000000ffff0a7224 */ /* 0x000fe600078e0a03 */
[----:B------:R-:W-:Y:S01]  /*3e20*/  @!P0 IADD3 R15, PT, PT, R15, -R0, RZ ;  /* 0x800000000f0f8210 */ /* 0x000fe20007ffe0ff */
[----:B------:R-:W-:Y:S01]  /*3e30*/  @!P0 IMAD R0, R11, R14, R0 ;  /* 0x0000000e0b008224 */ /* 0x000fe200078e0200 */
[----:B------:R-:W-:Y:S01]  /*3e40*/  IADD3 R11, PT, PT, -R9, RZ, RZ ;  /* 0x000000ff090b7210 */ /* 0x000fe20007ffe1ff */
[----:B------:R-:W-:Y:S02]  /*3e50*/  IMAD R13, R2, R10, R13 ;  /* 0x0000000a020d7224 */ /* 0x000fe400078e020d */
[----:B------:R-:W-:Y:S02]  /*3e60*/  @!P0 IMAD R9, R15, R26, R3 ;  /* 0x0000001a0f098224 */ /* 0x000fe400078e0203 */
[----:B------:R-:W-:Y:S02]  /*3e70*/  @!P0 IMAD.MOV.U32 R3, RZ, RZ, R0 ;  /* 0x000000ffff038224 */ /* 0x000fe400078e0000 */
[----:B------:R-:W-:Y:S02]  /*3e80*/  IMAD R8, R6, R11, R8 ;  /* 0x0000000b06087224 */ /* 0x000fe400078e0208 */
[----:B------:R-:W-:Y:S02]  /*3e90*/  IMAD R13, R3, R2, R13 ;  /* 0x00000002030d7224 */ /* 0x000fe400078e020d */
[----:B------:R-:W-:Y:S02]  /*3ea0*/  IMAD R8, R9, R6, R8 ;  /* 0x0000000609087224 */ /* 0x000fe400078e0208 */
.L_x_69:
[----:B------:R-:W-:Y:S05]  /*3eb0*/  BRA.U UP1, `(.L_x_70) ;  /* 0x0000000101107547 */ /* 0x000fea000b800000 */
[----:B------:R-:W-:Y:S04]  /*3ec0*/  MOV R0, UR6 ;  /* 0x0000000600007c02 */ /* 0x000fe80008000f00 */
[----:B------:R-:W-:Y:S04]  /*3ed0*/  SHF.L.U32 R3, R0, 0x1f, RZ ;  /* 0x0000001f00037819 */ /* 0x000fe800000006ff */
[----:B------:R-:W2:Y:S02]  /*3ee0*/  SYNCS.PHASECHK.TRANS64.TRYWAIT P0, [UR7+0x88], R3 ;  /* 0x00008803ff0075a7 */ /* 0x000ea40008001107 */
[----:B--2---:R-:W-:Y:S05]  /*3ef0*/  @!P0 BRA `(.L_x_71) ;  /* 0x0000004400508947 */ /* 0x004fea0003800000 */
.L_x_70:
[----:B------:R-:W-:Y:S02]  /*3f00*/  R2UR UR35, R21 ;  /* 0x00000000152372ca */ /* 0x000fe400000e0000 */
[----:B------:R-:W-:Y:S02]  /*3f10*/  R2UR UR34, R20 ;  /* 0x00000000142272ca */ /* 0x000fe400000e0000 */
[----:B------:R-:W-:Y:S02]  /*3f20*/  ISETP.NE.U32.AND P2, PT, RZ, UR4, PT ;  /* 0x00000004ff007c0c */ /* 0x000fe4000bf45070 */
[----:B------:R-:W-:Y:S02]  /*3f30*/  SHF.L.U32 R12, R32, 0x1f, RZ ;  /* 0x0000001f200c7819 */ /* 0x000fe400000006ff */
[----:B------:R-:W-:Y:S05]  /*3f40*/  ISETP.NE.AND.EX P2, PT, RZ, UR5, PT, P2 ;  /* 0x00000005ff007c0c */ /* 0x000fea000bf45320 */
[----:B------:R-:W-:Y:S02]  /*3f50*/  USHF.L.U32 UR35, UR35, 0x6, URZ ;  /* 0x0000000623237899 */ /* 0x000fe400080006ff */
[----:B------:R-:W-:Y:S01]  /*3f60*/  USHF.L.U32 UR34, UR34, 0x7, URZ ;  /* 0x0000000722227899 */ /* 0x000fe200080006ff */
[----:B------:R-:W-:Y:S11]  /*3f70*/  BRA.U !UP3, `(.L_x_72) ;  /* 0x000000010b347547 */ /* 0x000ff6000b800000 */
[----:B------:R-:W-:Y:S01]  /*3f80*/  UPLOP3.LUT UP0, UPT, UPT, UPT, UP2, 0x80, 0x8 ;  /* 0x000000000008789c */ /* 0x000fe20003f0f020 */
[----:B--2---:R-:W-:Y:S02]  /*3f90*/  HFMA2 R0, -RZ, RZ, 0, 5.9604644775390625e-08 ;  /* 0x00000001ff007431 */ /* 0x004fe400000001ff */
[----:B------:R-:W-:Y:S03]  /*3fa0*/  IMAD.MOV.U32 R59, RZ, RZ, 0x1 ;  /* 0x00000001ff3b7424 */ /* 0x000fe600078e00ff */
[----:B------:R-:W-:Y:S05]  /*3fb0*/  PLOP3.LUT P0, PT, PT, PT, UP0, 0x80, 0x8 ;  /* 0x000000000008781c */ /* 0x000fea0003f0f008 */
[----:B------:R-:W2:Y:S01]  /*3fc0*/  @UP0 LDCU.64 UR10, c[0x0][0x888] ;  /* 0x00011100ff0a07ac */ /* 0x000ea20008000a00 */
[----:B------:R-:W-:Y:S07]  /*3fd0*/  @UP0 UIMAD UR8, UR36, UR4, URZ ;  /* 0x00000004240802a4 */ /* 0x000fee000f8e02ff */
[----:B------:R-:W-:Y:S01]  /*3fe0*/  @!P0 PRMT R59, R0, 0x7610, R59 ;  /* 0x00007610003b8816 */ /* 0x000fe2000000003b */
[----:B--2---:R-:W-:Y:S03]  /*3ff0*/  @UP0 UIMAD.WIDE UR10, UR8, 0x4, UR10 ;  /* 0x00000004080a08a5 */ /* 0x004fe6000f8e020a */
[----:B------:R-:W2:Y:S03]  /*4000*/  @!UP0 LDCU UR8, c[0x0][0x880] ;  /* 0x00011000ff0887ac */ /* 0x000ea60008000800 */
[----:B------:R-:W-:Y:S01]  /*4010*/  IMAD.U32 R10, RZ, RZ, UR10 ;  /* 0x0000000aff0a7e24 */ /* 0x000fe2000f8e00ff */
[----:B------:R-:W-:Y:S05]  /*4020*/  MOV R11, UR11 ;  /* 0x0000000b000b7c02 */ /* 0x000fea0008000f00 */
[----:B-----5:R3:W5:Y:S02]  /*4030*/  @P0 LDG.E R35, desc[UR46][R10.64] ;  /* 0x0000002e0a230981 */ /* 0x020764000c1e1900 */
[----:B--23--:R-:W-:Y:S07]  /*4040*/  @!P0 IMAD.U32 R35, RZ, RZ, UR8 ;  /* 0x00000008ff238e24 */ /* 0x00cfee000f8e00ff */
.L_x_72:
[----:B-----5:R-:W-:Y:S01]  /*4050*/  @!P2 FSETP.EQ.AND P0, PT, R35, RZ, PT ;  /* 0x000000ff2300a20b */ /* 0x020fe20003f02000 */
[----:B------:R-:W-:Y:S01]  /*4060*/  @!UPT UIADD3 URZ, UPT, UPT, URZ, URZ, URZ ;  /* 0x000000fffffff290 */ /* 0x000fe2000fffe0ff */
[----:B------:R-:W-:Y:S11]  /*4070*/  @!P2 BRA `(.L_x_73) ;  /* 0x000000000014a947 */ /* 0x000ff60003800000 */
[----:B------:R-:W-:Y:S02]  /*4080*/  LOP3.LUT P2, RZ, R59, 0xff, RZ, 0xc0, !PT ;  /* 0x000000ff3bff7812 */ /* 0x000fe4000784c0ff */
[----:B------:R-:W-:Y:S04]  /*4090*/  PLOP3.LUT P0, PT, PT, PT, UP0, 0x80, 0x8 ;  /* 0x000000000008781c */ /* 0x000fe80003f0f008 */
[----:B------:R-:W-:Y:S07]  /*40a0*/  PLOP3.LUT P0, PT, P0, PT, PT, 0x8, 0x80 ;  /* 0x000000000080781c */ /* 0x000fee000070e170 */
[----:B------:R-:W-:Y:S11]  /*40b0*/  @P2 FSETP.EQ.AND P0, PT, R35, RZ, PT ;  /* 0x000000ff2300220b */ /* 0x000ff60003f02000 */
[----:B------:R-:W-:Y:S02]  /*40c0*/  @!UPT UIADD3 URZ, UPT, UPT, URZ, URZ, URZ ;  /* 0x000000fffffff290 */ /* 0x000fe4000fffe0ff */
.L_x_73:
[----:B------:R-:W3:Y:S01]  /*40d0*/  SYNCS.PHASECHK.TRANS64.TRYWAIT P2, [UR7+0x60], R12 ;  /* 0x0000600cff0075a7 */ /* 0x000ee20008041107 */
[----:B------:R-:W-:Y:S04]  /*40e0*/  ELECT P4, URZ, PT ;  /* 0x0000000000ff782f */ /* 0x000fe80003880000 */
[----:B------:R-:W-:Y:S11]  /*40f0*/  PLOP3.LUT P4, PT, P0, P4, PT, 0xf2, 0x2f ;  /* 0x00000000002f781c */ /* 0x000ff60000789e72 */
[----:B------:R-:W-:Y:S02]  /*4100*/  @!UPT UIADD3 URZ, UPT, UPT, URZ, URZ, URZ ;  /* 0x000000fffffff290 */ /* 0x000fe4000fffe0ff */
[----:B-1----:R-:W-:Y:S05]  /*4110*/  @!P4 IADD3 R9, P0, PT, R36, 0x580, RZ ;  /* 0x000005802409c810 */ /* 0x002fea0007f1e0ff */
[----:B--2---:R-:W-:Y:S01]  /*4120*/  @!P4 IMAD.X R0, RZ, RZ, R37, P0 ;  /* 0x000000ffff00c224 */ /* 0x004fe200000e0625 */
[----:B---3--:R-:W-:Y:S07]  /*4130*/  @!P2 BRA `(.L_x_74) ;  /* 0x0000004000d8a947 */ /* 0x008fee0003800000 */
.L_x_161:
[----:B------:R-:W-:Y:S01]  /*4140*/  @!P4 R2UR UR8, R0 ;  /* 0x000000000008c2ca */ /* 0x000fe200000e0000 */
[----:B------:R-:W-:Y:S01]  /*4150*/  VOTEU.ALL UP1, P4 ;  /* 0x0000000000ff7886 */ /* 0x000fe20002020000 */
[----:B------:R-:W-:Y:S01]  /*4160*/  @!P4 R2UR UR9, R9 ;  /* 0x000000000909c2ca */ /* 0x000fe200000e0000 */
[----:B------:R-:W-:Y:S01]  /*4170*/  @!P4 IMAD.MOV.U32 R0, RZ, RZ, 0x1000 ;  /* 0x00001000ff00c424 */ /* 0x000fe200078e00ff */
[----:B------:R-:W-:Y:S01]  /*4180*/  UMOV UR10, 0x0 ;  /* 0x00000000000a7882 */ /* 0x000fe20000000000 */
[----:B------:R-:W-:Y:S01]  /*4190*/  UMOV UR11, 0x10000000 ;  /* 0x10000000000b7882 */ /* 0x000fe20000000000 */
[----:B------:R-:W-:Y:S01]  /*41a0*/  @!UP1 UIADD3 UR32, UPT, UPT, UR7, 0x200, URZ ;  /* 0x0000020007209890 */ /* 0x000fe2000fffe0ff */
[----:B------:R-:W-:Y:S01]  /*41b0*/  @!P4 IADD3 R9, P0, PT, R36, 0x580, RZ ;  /* 0x000005802409c810 */ /* 0x000fe20007f1e0ff */
[----:B------:R-:W-:Y:S05]  /*41c0*/  VOTEU.ALL UP1, P4 ;  /* 0x0000000000ff7886 */ /* 0x000fea0002020000 */
[----:B------:R-:W-:Y:S01]  /*41d0*/  IMAD.U32 R11, RZ, RZ, UR8 ;  /* 0x00000008ff0b7e24 */ /* 0x000fe2000f8e00ff */
[----:B------:R-:W-:Y:S01]  /*41e0*/  UPRMT UR8, UR37, 0x654, UR33 ;  /* 0x0000065425087896 */ /* 0x000fe20008000021 */
[----:B------:R-:W-:Y:S03]  /*41f0*/  IMAD.U32 R10, RZ, RZ, UR9 ;  /* 0x00000009ff0a7e24 */ /* 0x000fe6000f8e00ff */
[----:B------:R-:W-:Y:S02]  /*4200*/  @!P4 R2UR UR15, R11 ;  /* 0x000000000b0fc2ca */ /* 0x000fe400000e0000 */
[----:B------:R-:W-:Y:S11]  /*4210*/  @!P4 R2UR UR14, R10 ;  /* 0x000000000a0ec2ca */ /* 0x000ff600000e0000 */
[----:B------:R-:W-:Y:S02]  /*4220*/  @!UPT UIADD3 URZ, UPT, UPT, URZ, URZ, URZ ;  /* 0x000000fffffff290 */ /* 0x000fe4000fffe0ff */
[----:B------:R2:W-:Y:S01]  /*4230*/  @!UP1 UTMALDG.3D [UR32], [UR14], desc[UR10] ;  /* 0x00000a200e0095b4 */ /* 0x0005e20008011000 */
[----:B------:R3:W-:Y:S01]  /*4240*/  @!P4 SYNCS.ARRIVE.TRANS64.RED.A0TR RZ, [UR7+0x40], R0 ;  /* 0x00004000ffffc9a7 */ /* 0x0007e20008300407 */
[----:B------:R-:W-:Y:S01]  /*4250*/  SYNCS.ARRIVE.TRANS64.RED.A1T0 RZ, [UR8], RZ ;  /* 0x000000ffffff79a7 */ /* 0x000fe20008100408 */
[----:B---3--:R-:W-:Y:S01]  /*4260*/  @!P4 IMAD.X R0, RZ, RZ, R37, P0 ;  /* 0x000000ffff00c224 */ /* 0x008fe200000e0625 */
[----:B------:R-:W3:Y:S02]  /*4270*/  SYNCS.PHASECHK.TRANS64.TRYWAIT P2, [UR7+0x68], R12 ;  /* 0x0000680cff0075a7 */ /* 0x000ee40008041107 */
[----:B--23--:R-:W-:Y:S05]  /*4280*/  @!P2 BRA `(.L_x_75) ;  /* 0x00000040009ca947 */ /* 0x00cfea0003800000 */
.L_x_163:
        /* <DEDUP_REMOVED lines=8> */
[----:B------:R-:W-:Y:S01]  /*4310*/  @!UP1 UIADD3 UR24, UPT, UPT, UR7, 0x1200, URZ ;  /* 0x0000120007189890 */ /* 0x000fe2000fffe0ff */
[----:B------:R-:W-:Y:S01]  /*4320*/  VOTEU.ALL UP1, P4 ;  /* 0x0000000000ff7886 */ /* 0x000fe20002020000 */
[----:B------:R-:W-:Y:S01]  /*4330*/  UMOV UR27, UR35 ;  /* 0x00000023001b7c82 */ /* 0x000fe20008000000 */
[----:B------:R-:W-:Y:S02]  /*4340*/  UMOV UR28, UR36 ;  /* 0x00000024001c7c82 */ /* 0x000fe40008000000 */
[----:B------:R-:W-:Y:S01]  /*4350*/  IMAD.U32 R11, RZ, RZ, UR8 ;  /* 0x00000008ff0b7e24 */ /* 0x000fe2000f8e00ff */
[----:B------:R-:W-:Y:S01]  /*4360*/  UPRMT UR8, UR37, 0x654, UR25 ;  /* 0x0000065425087896 */ /* 0x000fe20008000019 */
[----:B------:R-:W-:Y:S02]  /*4370*/  IMAD.U32 R10, RZ, RZ, UR9 ;  /* 0x00000009ff0a7e24 */ /* 0x000fe4000f8e00ff */
[----:B------:R-:W-:Y:S01]  /*4380*/  @!P4 IMAD.X R20, RZ, RZ, R37, P0 ;  /* 0x000000ffff14c224 */ /* 0x000fe200000e0625 */
[----:B------:R-:W-:Y:S02]  /*4390*/  @!P4 R2UR UR15, R11 ;  /* 0x000000000b0fc2ca */ /* 0x000fe400000e0000 */
[----:B------:R-:W-:Y:S11]  /*43a0*/  @!P4 R2UR UR14, R10 ;  /* 0x000000000a0ec2ca */ /* 0x000ff600000e0000 */
[----:B------:R-:W-:Y:S02]  /*43b0*/  @!UPT UIADD3 URZ, UPT, UPT, URZ, URZ, URZ ;  /* 0x000000fffffff290 */ /* 0x000fe4000fffe0ff */
[----:B------:R2:W-:Y:S01]  /*43c0*/  @!UP1 UTMALDG.3D [UR24], [UR14], desc[UR10] ;  /* 0x00000a180e0095b4 */ /* 0x0005e20008011000 */
[----:B------:R2:W-:Y:S01]  /*43d0*/  @!P4 SYNCS.ARRIVE.TRANS64.RED.A0TR RZ, [UR7+0x48], R0 ;  /* 0x00004800ffffc9a7 */ /* 0x0005e20008300407 */
[----:B------:R-:W-:Y:S01]  /*43e0*/  SYNCS.ARRIVE.TRANS64.RED.A1T0 RZ, [UR8], RZ ;  /* 0x000000ffffff79a7 */ /* 0x000fe20008100408 */
[----:B------:R-:W3:Y:S02]  /*43f0*/  SYNCS.PHASECHK.TRANS64.TRYWAIT P2, [UR7+0x70], R12 ;  /* 0x0000700cff0075a7 */ /* 0x000ee40008041107 */
[----:B--23--:R-:W-:Y:S05]  /*4400*/  @!P2 BRA `(.L_x_76) ;  /* 0x000000400054a947 */ /* 0x00cfea0003800000 */
.L_x_165:
[----:B------:R-:W2:Y:S01]  /*4410*/  LDC.64 R14, c[0x0][0xb10] ;  /* 0x0002c400ff0e7b82 */ /* 0x000ea20000000a00 */
[----:B------:R-:W-:Y:S01]  /*4420*/  @!P4 R2UR UR8, R20 ;  /* 0x000000001408c2ca */ /* 0x000fe200000e0000 */
[----:B------:R-:W-:Y:S01]  /*4430*/  VOTEU.ALL UP1, P4 ;  /* 0x0000000000ff7886 */ /* 0x000fe20002020000 */
[----:B------:R-:W-:Y:S01]  /*4440*/  @!P4 R2UR UR9, R21 ;  /* 0x000000001509c2ca */ /* 0x000fe200000e0000 */
[----:B------:R-:W-:Y:S01]  /*4450*/  UMOV UR10, 0x0 ;  /* 0x00000000000a7882 */ /* 0x000fe20000000000 */
[----:B------:R-:W-:Y:S03]  /*4460*/  UMOV UR11, 0x10000000 ;  /* 0x10000000000b7882 */ /* 0x000fe60000000000 */
[----:B------:R-:W3:Y:S01]  /*4470*/  LDC.64 R10, c[0x0][0xb18] ;  /* 0x0002c600ff0a7b82 */ /* 0x000ee20000000a00 */
[----:B------:R-:W-:Y:S01]  /*4480*/  @!UP1 UIADD3 UR18, UPT, UPT, UR34, 0x40, URZ ;  /* 0x0000004022129890 */ /* 0x000fe2000fffe0ff */
[----:B------:R-:W-:Y:S01]  /*4490*/  @P3 SHF.R.U32.HI R24, RZ, 0x10, R29 ;  /* 0x00000010ff183819 */ /* 0x000fe2000001161d */
[----:B------:R-:W-:Y:S01]  /*44a0*/  @!UP1 UIADD3 UR16, UPT, UPT, UR7, 0x2200, URZ ;  /* 0x0000220007109890 */ /* 0x000fe2000fffe0ff */
[----:B------:R-:W-:Y:S01]  /*44b0*/  VIADD R27, R27, 0x1 ;  /* 0x000000011b1b7836 */ /* 0x000fe20000000000 */
[----:B------:R-:W-:Y:S03]  /*44c0*/  VOTEU.ALL UP1, P4 ;  /* 0x0000000000ff7886 */ /* 0x000fe60002020000 */
[----:B------:R-:W5:Y:S01]  /*44d0*/  @!P1 LDC R0, c[0x0][0xb20] ;  /* 0x0002c800ff009b82 */ /* 0x000f620000000800 */
[----:B------:R-:W-:Y:S01]  /*44e0*/  UMOV UR19, UR35 ;  /* 0x0000002300137c82 */ /* 0x000fe20008000000 */
[----:B------:R-:W-:Y:S01]  /*44f0*/  IMAD.U32 R21, RZ, RZ, UR8 ;  /* 0x00000008ff157e24 */ /* 0x000fe2000f8e00ff */
[----:B------:R-:W-:Y:S05]  /*4500*/  UMOV UR20, UR36 ;  /* 0x0000002400147c82 */ /* 0x000fea0008000000 */
[----:B-1----:R-:W1:Y:S01]  /*4510*/  @!P1 LDC R3, c[0x0][0xb0c] ;  /* 0x0002c300ff039b82 */ /* 0x002e620000000800 */
[----:B------:R-:W-:Y:S01]  /*4520*/  IMAD.U32 R20, RZ, RZ, UR9 ;  /* 0x00000009ff147e24 */ /* 0x000fe2000f8e00ff */
[----:B------:R-:W-:Y:S01]  /*4530*/  UPRMT UR8, UR37, 0x654, UR17 ;  /* 0x0000065425087896 */ /* 0x000fe20008000011 */
[----:B------:R-:W-:Y:S03]  /*4540*/  @!P4 R2UR UR15, R21 ;  /* 0x00000000150fc2ca */ /* 0x000fe600000e0000 */
[----:B------:R-:W-:Y:S01]  /*4550*/  @!P4 R2UR UR14, R20 ;  /* 0x00000000140ec2ca */ /* 0x000fe200000e0000 */
[----:B------:R-:W-:Y:S11]  /*4560*/  @!P4 IMAD.MOV.U32 R20, RZ, RZ, 0x1000 ;  /* 0x00001000ff14c424 */ /* 0x000ff600078e00ff */
[----:B------:R-:W-:Y:S01]  /*4570*/  @!UPT UIADD3 URZ, UPT, UPT, URZ, URZ, URZ ;  /* 0x000000fffffff290 */ /* 0x000fe2000fffe0ff */
[----:B------:R1:W-:Y:S01]  /*4580*/  @!UP1 UTMALDG.3D [UR16], [UR14], desc[UR10] ;  /* 0x00000a100e0095b4 */ /* 0x0003e20008011000 */
[----:B------:R1:W-:Y:S02]  /*4590*/  @!P4 SYNCS.ARRIVE.TRANS64.RED.A0TR RZ, [UR7+0x50], R20 ;  /* 0x00005014ffffc9a7 */ /* 0x0003e40008300407 */
[----:B-1----:R-:W-:Y:S01]  /*45a0*/  @!P1 ISETP.NE.AND P2, PT, R3, 0x1, PT ;  /* 0x000000010300980c */ /* 0x002fe20003f45270 */
[C---:B--2---:R-:W-:Y:S01]  /*45b0*/  @!P1 IMAD.HI.U32 R14, R13.reuse, R14, RZ ;  /* 0x0000000e0d0e9227 */ /* 0x044fe200078e00ff */
[----:B---3--:R-:W-:Y:S03]  /*45c0*/  @!P1 ISETP.NE.AND P0, PT, R10, 0x1, PT ;  /* 0x000000010a00980c */ /* 0x008fe60003f05270 */
[C---:B------:R-:W-:Y:S01]  /*45d0*/  @!P1 IMAD.HI.U32 R11, R8.reuse, R11, RZ ;  /* 0x0000000b080b9227 */ /* 0x040fe200078e00ff */
[----:B------:R-:W-:Y:S04]  /*45e0*/  @!P1 SHF.R.U32.HI R14, RZ, R15, R14 ;  /* 0x0000000fff0e9219 */ /* 0x000fe8000001160e */
[----:B-----5:R-:W-:Y:S01]  /*45f0*/  @!P1 SHF.R.U32.HI R9, RZ, R0, R11 ;  /* 0x00000000ff099219 */ /* 0x020fe2000001160b */
[----:B------:R-:W-:Y:S01]  /*4600*/  SYNCS.ARRIVE.TRANS64.RED.A1T0 RZ, [UR8], RZ ;  /* 0x000000ffffff79a7 */ /* 0x000fe20008100408 */
[----:B------:R-:W-:Y:S02]  /*4610*/  @!P1 SEL R14, R13, R14, !P2 ;  /* 0x0000000e0d0e9207 */ /* 0x000fe40005000000 */
[----:B------:R-:W-:Y:S01]  /*4620*/  @!P1 SEL R9, R8, R9, !P0 ;  /* 0x0000000908099207 */ /* 0x000fe20004000000 */
[----:B------:R-:W1:Y:S04]  /*4630*/  SYNCS.PHASECHK.TRANS64.TRYWAIT P5, [UR7+0x78], R12 ;  /* 0x0000780cff0075a7 */ /* 0x000e6800080a1107 */
[----:B------:R-:W-:Y:S02]  /*4640*/  @!P1 IMAD.IADD R0, R9, 0x1, -R14 ;  /* 0x0000000109009824 */ /* 0x000fe400078e0a0e */
[----:B------:R-:W-:Y:S02]  /*4650*/  @!P1 IMAD.IADD R9, R14, 0x1, -R9 ;  /* 0x000000010e099824 */ /* 0x000fe400078e0a09 */
[----:B------:R-:W-:Y:S02]  /*4660*/  @!P1 IMAD R13, R0, R3, R13 ;  /* 0x00000003000d9224 */ /* 0x000fe400078e020d */
[----:B------:R-:W-:Y:S01]  /*4670*/  @!P1 IMAD R8, R9, R10, R8 ;  /* 0x0000000a09089224 */ /* 0x000fe200078e0208 */
[----:B-1----:R-:W-:Y:S06]  /*4680*/  @!P5 BRA `(.L_x_77) ;  /* 0x0000003c00ccd947 */ /* 0x002fec0003800000 */
.L_x_167:
[----:B-1----:R-:W-:Y:S01]  /*4690*/  @!P4 IADD3 R3, P0, PT, R36, 0x580, RZ ;  /* 0x000005802403c810 */ /* 0x002fe20007f1e0ff */
[----:B------:R-:W-:Y:S01]  /*46a0*/  VOTEU.ALL UP1, P4 ;  /* 0x0000000000ff7886 */ /* 0x000fe20002020000 */
[----:B------:R-:W-:Y:S01]  /*46b0*/  UMOV UR18, 0x0 ;  /* 0x0000000000127882 */ /* 0x000fe20000000000 */
[----:B------:R-:W-:Y:S01]  /*46c0*/  UMOV UR19, 0x10000000 ;  /* 0x1000000000137882 */ /* 0x000fe20000000000 */
[----:B------:R-:W-:Y:S01]  /*46d0*/  @!P4 R2UR UR9, R3 ;  /* 0x000000000309c2ca */ /* 0x000fe200000e0000 */
[----:B------:R-:W-:Y:S01]  /*46e0*/  @!P4 IMAD.X R0, RZ, RZ, R37, P0 ;  /* 0x000000ffff00c224 */ /* 0x000fe200000e0625 */
[----:B------:R-:W-:Y:S01]  /*46f0*/  @!UP1 UIADD3 UR10, UPT, UPT, UR34, 0x60, URZ ;  /* 0x00000060220a9890 */ /* 0x000fe2000fffe0ff */
[----:B------:R-:W-:Y:S01]  /*4700*/  ISETP.NE.AND P0, PT, R27, 0x2, PT ;  /* 0x000000021b00780c */ /* 0x000fe20003f05270 */
[----:B------:R-:W-:Y:S01]  /*4710*/  UMOV UR11, UR35 ;  /* 0x00000023000b7c82 */ /* 0x000fe20008000000 */
[----:B------:R-:W-:Y:S01]  /*4720*/  UMOV UR12, UR36 ;  /* 0x00000024000c7c82 */ /* 0x000fe20008000000 */
[----:B------:R-:W-:Y:S01]  /*4730*/  @!P4 R2UR UR8, R0 ;  /* 0x000000000008c2ca */ /* 0x000fe200000e0000 */
[----:B------:R-:W-:Y:S01]  /*4740*/  IMAD.IADD R20, R8, 0x1, R58 ;  /* 0x0000000108147824 */ /* 0x000fe200078e023a */
[----:B------:R-:W-:Y:S01]  /*4750*/  @P3 R2UR UR36, R24 ;  /* 0x00000000182432ca */ /* 0x000fe200000e0000 */
[----:B------:R-:W-:Y:S01]  /*4760*/  IMAD.IADD R21, R13, 0x1, R60 ;  /* 0x000000010d157824 */ /* 0x000fe200078e023c */
[----:B------:R-:W-:Y:S02]  /*4770*/  SEL R0, RZ, 0x1, P0 ;  /* 0x00000001ff007807 */ /* 0x000fe40000000000 */
[----:B------:R-:W-:Y:S01]  /*4780*/  LOP3.LUT R32, R32, 0x1, RZ, 0x3c, !PT ;  /* 0x0000000120207812 */ /* 0x000fe200078e3cff */
[----:B------:R-:W-:Y:S01]  /*4790*/  IMAD.U32 R10, RZ, RZ, UR9 ;  /* 0x00000009ff0a7e24 */ /* 0x000fe2000f8e00ff */
[----:B------:R-:W-:Y:S01]  /*47a0*/  @!UP1 UIADD3 UR9, UPT, UPT, UR7, 0x58, URZ ;  /* 0x0000005807099890 */ /* 0x000fe2000fffe0ff */
[----:B------:R-:W-:Y:S02]  /*47b0*/  LOP3.LUT R25, R25, R0, RZ, 0x3c, !PT ;  /* 0x0000000019197212 */ /* 0x000fe400078e3cff */
[----:B------:R-:W-:Y:S02]  /*47c0*/  SEL R27, R27, RZ, P0 ;  /* 0x000000ff1b1b7207 */ /* 0x000fe40000000000 */
[----:B------:R-:W-:Y:S01]  /*47d0*/  IMAD.U32 R11, RZ, RZ, UR8 ;  /* 0x00000008ff0b7e24 */ /* 0x000fe2000f8e00ff */
[----:B------:R-:W-:Y:S01]  /*47e0*/  @!P4 R2UR UR14, R10 ;  /* 0x000000000a0ec2ca */ /* 0x000fe200000e0000 */
[----:B------:R-:W-:Y:S01]  /*47f0*/  @!UP1 UIADD3 UR8, UPT, UPT, UR7, 0x3200, URZ ;  /* 0x0000320007089890 */ /* 0x000fe2000fffe0ff */
[----:B------:R-:W-:Y:S02]  /*4800*/  VOTEU.ALL UP1, P4 ;  /* 0x0000000000ff7886 */ /* 0x000fe40002020000 */
[----:B------:R-:W-:Y:S11]  /*4810*/  @!P4 R2UR UR15, R11 ;  /* 0x000000000b0fc2ca */ /* 0x000ff600000e0000 */
[----:B------:R-:W-:Y:S02]  /*4820*/  @!UPT UIADD3 URZ, UPT, UPT, URZ, URZ, URZ ;  /* 0x000000fffffff290 */ /* 0x000fe4000fffe0ff */
[----:B------:R2:W-:Y:S01]  /*4830*/  @!UP1 UTMALDG.3D [UR8], [UR14], desc[UR18] ;  /* 0x000012080e0095b4 */ /* 0x0005e20008011000 */
[----:B------:R2:W-:Y:S01]  /*4840*/  @!P4 SYNCS.ARRIVE.TRANS64.RED.A0TR RZ, [UR7+0x58], R23 ;  /* 0x00005817ffffc9a7 */ /* 0x0005e20008300407 */
[----:B------:R-:W-:Y:S01]  /*4850*/  UPLOP3.LUT UP1, UPT, UPT, UPT, UPT, 0x80, 0x8 ;  /* 0x000000000008789c */ /* 0x000fe20003f2f070 */
[----:B------:R-:W-:Y:S01]  /*4860*/  SYNCS.ARRIVE.TRANS64.RED.A1T0 RZ, [UR13], RZ ;  /* 0x000000ffffff79a7 */ /* 0x000fe2000810040d */
[----:B------:R-:W-:Y:S09]  /*4870*/  @P3 BRA `(.L_x_78) ;  /* 0xfffffff000943947 */ /* 0x000ff2000383ffff */
[----:B------:R-:W-:-:S04]  /*4880*/  SHF.L.U32 R3, R32, 0x1f, RZ ;  /* 0x0000001f20037819 */ /* 0x000fc800000006ff */
[----:B------:R-:W1:Y:S02]  /*4890*/  SYNCS.PHASECHK.TRANS64.TRYWAIT P0, [UR7+0x60], R3 ;  /* 0x00006003ff0075a7 */ /* 0x000e640008001107 */
[----:B-1----:R-:W-:Y:S05]  /*48a0*/  @!P0 BRA `(.L_x_79) ;  /* 0x0000003c005c8947 */ /* 0x002fea0003800000 */
.L_x_169:
[----:B------:R-:W3:Y:S02]  /*48b0*/  SYNCS.PHASECHK.TRANS64.TRYWAIT P0, [UR7+0x68], R3 ;  /* 0x00006803ff0075a7 */ /* 0x000ee40008001107 */
[----:B---3--:R-:W-:Y:S05]  /*48c0*/  @!P0 BRA `(.L_x_80) ;  /* 0x0000003c006c8947 */ /* 0x008fea0003800000 */
.L_x_171:
[----:B------:R-:W3:Y:S02]  /*48d0*/  SYNCS.PHASECHK.TRANS64.TRYWAIT P0, [UR7+0x70], R3 ;  /* 0x00007003ff0075a7 */ /* 0x000ee40008001107 */
[----:B---3--:R-:W-:Y:S05]  /*48e0*/  @!P0 BRA `(.L_x_81) ;  /* 0x0000003c007c8947 */ /* 0x008fea0003800000 */
.L_x_173:
[----:B-1----:R-:W-:-:S07]  /*48f0*/  MOV R0, UR7 ;  /* 0x0000000700007c02 */ /* 0x002fce0008000f00 */
.L_x_82:
[----:B-1----:R-:W-:-:S04]  /*4900*/  SHF.L.U32 R3, R32, 0x1f, RZ ;  /* 0x0000001f20037819 */ /* 0x002fc800000006ff */
[----:B------:R1:W3:Y:S03]  /*4910*/  SYNCS.PHASECHK.TRANS64.TRYWAIT P0, [R0+URZ+0x78], R3 ;  /* 0x00007803000075a7 */ /* 0x0002e600080011ff */
[----:B---3--:R-:W-:Y:S05]  /*4920*/  @!P0 NANOSLEEP.SYNCS 0x989680 ;  /* 0x009896800000895d */ /* 0x008fea0003900000 */
[----:B------:R-:W3:Y:S02]  /*4930*/  @!P0 SYNCS.PHASECHK.TRANS64 P0, [R0+URZ+0x78], R3 ;  /* 0x00007803000085a7 */ /* 0x000ee400080010ff */
[----:B--23--:R-:W-:Y:S05]  /*4940*/  @P0 EXIT ;  /* 0x000000000000094d */ /* 0x00cfea0003800000 */
[----:B------:R-:W-:Y:S05]  /*4950*/  BRA `(.L_x_82) ;  /* 0xfffffffc00e87947 */ /* 0x000fea000383ffff */
.L_x_67:
[----:B------:R-:W-:-:S06]  /*4960*/  UISETP.GE.AND UP1, UPT, UR8, 0x4, UPT ;  /* 0x000000040800788c */ /* 0x000fcc000bf26270 */
[----:B------:R-:W-:-:S13]  /*4970*/  PLOP3.LUT P0, PT, PT, PT, UP1, 0x80, 0x8 ;  /* 0x000000000008781c */ /* 0x000fda0003f0f018 */
[----:B------:R-:W-:Y:S05]  /*4980*/  @!P0 EXIT ;  /* 0x000000000000894d */ /* 0x000fea0003800000 */
[----:B------:R-:W-:Y:S01]  /*4990*/  BAR.SYNC.DEFER_BLOCKING 0x6, 0xa0 ;  /* 0x0182800000007b1d */ /* 0x000fe20000010000 */
[C---:B------:R-:W-:Y:S01]  /*49a0*/  IMAD.SHL.U32 R7, R72.reuse, 0x20, RZ ;  /* 0x0000002048077824 */ /* 0x040fe200078e00ff */
[----:B------:R-:W-:Y:S01]  /*49b0*/  SHF.R.U32.HI R0, RZ, 0x1, R72 ;  /* 0x00000001ff007819 */ /* 0x000fe20000011648 */
[C---:B------:R-:W-:Y:S01]  /*49c0*/  IMAD.SHL.U32 R64, R72.reuse, 0x10, RZ ;  /* 0x0000001048407824 */ /* 0x040fe200078e00ff */
[C---:B------:R-:W-:Y:S01]  /*49d0*/  LOP3.LUT P0, RZ, R72.reuse, 0x4, RZ, 0xc0, !PT ;  /* 0x0000000448ff7812 */ /* 0x040fe2000780c0ff */
[----:B------:R-:W-:Y:S01]  /*49e0*/  IMAD.U32 R32, R72, 0x10000, RZ ;  /* 0x0001000048207824 */ /* 0x000fe200078e00ff */
[----:B------:R-:W-:Y:S02]  /*49f0*/  UMOV UR48, 0x400 ;  /* 0x0000040000307882 */ /* 0x000fe40000000000 */
[----:B------:R-:W1:Y:S01]  /*4a00*/  LDC R63, c[0x0][0x370] ;  /* 0x0000dc00ff3f7b82 */ /* 0x000e620000000800 */
[----:B------:R-:W-:Y:S01]  /*4a10*/  ULEA UR48, UR37, UR48, 0x18 ;  /* 0x0000003025307291 */ /* 0x000fe2000f8ec0ff */
[----:B------:R-:W-:Y:S01]  /*4a20*/  LOP3.LUT R5, R7, 0xc0, RZ, 0xc0, !PT ;  /* 0x000000c007057812 */ /* 0x000fe200078ec0ff */
[----:B------:R-:W-:Y:S01]  /*4a30*/  IMAD.MOV.U32 R71, RZ, RZ, 0x20 ;  /* 0x00000020ff477424 */ /* 0x000fe200078e00ff */
[----:B------:R-:W-:Y:S01]  /*4a40*/  LOP3.LUT R64, R64, 0x600, RZ, 0xc0, !PT ;  /* 0x0000060040407812 */ /* 0x000fe200078ec0ff */
[----:B------:R-:W-:Y:S01]  /*4a50*/  UIADD3 UR4, UPT, UPT, UR48, 0x200, URZ ;  /* 0x0000020030047890 */ /* 0x000fe2000fffe0ff */
[----:B------:R-:W-:Y:S01]  /*4a60*/  LOP3.LUT R0, R5, 0x8, R0, 0xf8, !PT ;  /* 0x0000000805007812 */ /* 0x000fe200078ef800 */
[----:B------:R-:W-:Y:S01]  /*4a70*/  IMAD.SHL.U32 R5, R72, 0x4, RZ ;  /* 0x0000000448057824 */ /* 0x000fe200078e00ff */
[----:B------:R-:W2:Y:S01]  /*4a80*/  LDC R28, c[0x0][0xb0c] ;  /* 0x0002c300ff1c7b82 */ /* 0x000ea20000000800 */
[----:B------:R-:W-:Y:S01]  /*4a90*/  LOP3.LUT R64, R64, 0x20, R7, 0xf8, !PT ;  /* 0x0000002040407812 */ /* 0x000fe200078ef807 */
[----:B------:R-:W-:Y:S01]  /*4aa0*/  IMAD.MOV.U32 R70, RZ, RZ, 0x1 ;  /* 0x00000001ff467424 */ /* 0x000fe200078e00ff */
[----:B------:R-:W-:Y:S01]  /*4ab0*/  LOP3.LUT R32, R32, 0x600000, RZ, 0xc0, !PT ;  /* 0x0060000020207812 */ /* 0x000fe200078ec0ff */
[----:B------:R-:W-:Y:S01]  /*4ac0*/  IMAD.MOV.U32 R30, RZ, RZ, RZ ;  /* 0x000000ffff1e7224 */ /* 0x000fe200078e00ff */
[----:B------:R-:W-:-:S02]  /*4ad0*/  LOP3.LUT R5, R0, 0x18, R5, 0x78, !PT ;  /* 0x0000001800057812 */ /* 0x000fc400078e7805 */
[----:B------:R-:W-:Y:S02]  /*4ae0*/  CS2R R68, SRZ ;  /* 0x0000000000447805 */ /* 0x000fe4000001ff00 */
[----:B------:R-:W-:Y:S01]  /*4af0*/  LOP3.LUT R64, R64, 0x100, R7, 0xf8, !PT ;  /* 0x0000010040407812 */ /* 0x000fe200078ef807 */
[----:B------:R-:W4:Y:S01]  /*4b00*/  LDC R61, c[0x0][0xb20] ;  /* 0x0002c800ff3d7b82 */ /* 0x000f220000000800 */
[----:B------:R-:W3:Y:S01]  /*4b10*/  LDS R3, [UR48+0x140] ;  /* 0x00014030ff037984 */ /* 0x000ee20008000800 */
[----:B------:R-:W-:Y:S01]  /*4b20*/  LOP3.LUT R72, R72, 0x60, RZ, 0xc0, !PT ;  /* 0x0000006048487812 */ /* 0x000fe200078ec0ff */
[----:B------:R-:W-:Y:S01]  /*4b30*/  IMAD.MOV.U32 R75, RZ, RZ, RZ ;  /* 0x000000ffff4b7224 */ /* 0x000fe200078e00ff */
[----:B------:R-:W-:Y:S01]  /*4b40*/  LOP3.LUT R64, R64, R5, RZ, 0xfc, !PT ;  /* 0x0000000540407212 */ /* 0x000fe200078efcff */
[----:B------:R-:W-:Y:S01]  /*4b50*/  IMAD.U32 R66, RZ, RZ, UR4 ;  /* 0x00000004ff427e24 */ /* 0x000fe2000f8e00ff */
[----:B------:R-:W-:Y:S01]  /*4b60*/  SEL R71, R71, 0xffffffe0, !P0 ;  /* 0xffffffe047477807 */ /* 0x000fe20004000000 */
[----:B------:R-:W1:Y:S01]  /*4b70*/  LDCU.64 UR52, c[0x0][0x348] ;  /* 0x00006900ff3477ac */ /* 0x000e620008000a00 */
[----:B------:R-:W1:Y:S01]  /*4b80*/  LDC R27, c[0x0][0xb30] ;  /* 0x0002cc00ff1b7b82 */ /* 0x000e620000000800 */
[----:B------:R-:W1:Y:S01]  /*4b90*/  LDCU.64 UR38, c[0x0][0x888] ;  /* 0x00011100ff2677ac */ /* 0x000e620008000a00 */
[----:B------:R-:W1:Y:S06]  /*4ba0*/  LDCU.64 UR44, c[0x0][0x890] ;  /* 0x00011200ff2c77ac */ /* 0x000e6c0008000a00 */
[----:B------:R-:W1:Y:S01]  /*4bb0*/  LDC.64 R56, c[0x0][0xb10] ;  /* 0x0002c400ff387b82 */ /* 0x000e620000000a00 */
[----:B------:R-:W-:Y:S01]  /*4bc0*/  UMOV UR49, URZ ;  /* 0x000000ff00317c82 */ /* 0x000fe20008000000 */
[----:B------:R-:W-:-:S06]  /*4bd0*/  UMOV UR51, URZ ;  /* 0x000000ff00337c82 */ /* 0x000fcc0008000000 */
[----:B------:R-:W1:Y:S08]  /*4be0*/  LDC.64 R24, c[0x0][0xb18] ;  /* 0x0002c600ff187b82 */ /* 0x000e700000000a00 */
[----:B------:R-:W1:Y:S08]  /*4bf0*/  LDC.64 R22, c[0x0][0xb28] ;  /* 0x0002ca00ff167b82 */ /* 0x000e700000000a00 */
[----:B------:R-:W1:Y:S01]  /*4c00*/  LDC.64 R54, c[0x0][0x8b0] ;  /* 0x00022c00ff367b82 */ /* 0x000e620000000a00 */
[----:B---3--:R-:W-:-:S07]  /*4c10*/  IMAD.IADD R32, R3, 0x1, R32 ;  /* 0x0000000103207824 */ /* 0x008fce00078e0220 */
[----:B------:R-:W3:Y:S08]  /*4c20*/  LDC.64 R52, c[0x0][0x8a8] ;  /* 0x00022a00ff347b82 */ /* 0x000ef00000000a00 */
[----:B--2-4-:R-:W1:Y:S02]  /*4c30*/  LDC R62, c[0x0][0x374] ;  /* 0x0000dd00ff3e7b82 */ /* 0x014e640000000800 */
.L_x_126:
[C---:B------:R-:W-:Y:S02]  /*4c40*/  LEA R0, R75.reuse, UR48, 0x3 ;  /* 0x000000304b007c11 */ /* 0x040fe4000f8e18ff */
[----:B------:R-:W-:Y:S02]  /*4c50*/  SHF.L.U32 R3, R68, 0x1f, RZ ;  /* 0x0000001f44037819 */ /* 0x000fe400000006ff */
[----:B------:R-:W-:Y:S02]  /*4c60*/  LEA R16, R75, UR48, 0x4 ;  /* 0x000000304b107c11 */ /* 0x000fe4000f8e20ff */
[----:B------:R-:W2:Y:S02]  /*4c70*/  SYNCS.PHASECHK.TRANS64.TRYWAIT P0, [R0+URZ+0x90], R3 ;  /* 0x00009003000075a7 */ /* 0x000ea400080011ff */
[----:B-12---:R-:W-:Y:S05]  /*4c80*/  @!P0 BRA `(.L_x_83) ;  /* 0x0000003800ac8947 */ /* 0x006fea0003800000 */
.L_x_174:
[----:B------:R-:W4:Y:S01]  /*4c90*/  LDC.64 R12, c[0x0][0xb10] ;  /* 0x0002c400ff0c7b82 */ /* 0x000f220000000a00 */
[----:B------:R-:W3:Y:S01]  /*4ca0*/  LDS.128 R16, [R16+0x120] ;  /* 0x0001200010107984 */ /* 0x000ee20000000c00 */
[----:B-1----:R-:W-:Y:S01]  /*4cb0*/  ISETP.NE.AND P1, PT, R27, 0x1, PT ;  /* 0x000000011b00780c */ /* 0x002fe20003f25270 */
[----:B--2---:R-:W-:Y:S01]  /*4cc0*/  VIADD R0, R0, 0xa0 ;  /* 0x000000a000007836 */ /* 0x004fe20000000000 */
[----:B------:R-:W-:Y:S04]  /*4cd0*/  ISETP.GE.AND P0, PT, R26, 0x1, PT ;  /* 0x000000011a00780c */ /* 0x000fe80003f06270 */
[----:B------:R-:W1:Y:S01]  /*4ce0*/  LDC.64 R10, c[0x0][0xb18] ;  /* 0x0002c600ff0a7b82 */ /* 0x000e620000000a00 */
[----:B------:R-:W-:Y:S01]  /*4cf0*/  PRMT R0, RZ, 0x654, R0 ;  /* 0x00000654ff007816 */ /* 0x000fe20000000000 */
[----:B------:R-:W-:Y:S01]  /*4d00*/  @!PT LDS RZ, [RZ] ;  /* 0x00000000fffff984 */ /* 0x000fe20000000800 */
[----:B------:R-:W-:Y:S01]  /*4d10*/  @!PT LDS RZ, [RZ] ;  /* 0x00000000fffff984 */ /* 0x000fe20000000800 */
[----:B------:R-:W-:Y:S01]  /*4d20*/  @!PT LDS RZ, [RZ] ;  /* 0x00000000fffff984 */ /* 0x000fe20000000800 */
[----:B------:R-:W-:Y:S01]  /*4d30*/  @!PT LDS RZ, [RZ] ;  /* 0x00000000fffff984 */ /* 0x000fe20000000800 */
[----:B------:R2:W-:Y:S06]  /*4d40*/  MEMBAR.ALL.CTA ;  /* 0x0000000000007992 */ /* 0x0005ec0000008000 */
[----:B--2---:R-:W2:Y:S01]  /*4d50*/  FENCE.VIEW.ASYNC.S ;  /* 0x00000000000073c6 */ /* 0x004ea20000000000 */
[----:B------:R-:W1:Y:S08]  /*4d60*/  @!P1 LDC R14, c[0x0][0xb20] ;  /* 0x0002c800ff0e9b82 */ /* 0x000e700000000800 */
[----:B------:R-:W1:Y:S01]  /*4d70*/  @!P1 LDC R9, c[0x0][0xb0c] ;  /* 0x0002c300ff099b82 */ /* 0x000e620000000800 */
[----:B--2---:R2:W-:Y:S01]  /*4d80*/  SYNCS.ARRIVE.TRANS64.RED.A1T0 RZ, [R0+URZ], RZ ;  /* 0x000000ff00ff79a7 */ /* 0x0045e200081004ff */
[----:B---3--:R-:W-:Y:S04]  /*4d90*/  LOP3.LUT P4, RZ, R18, 0x1, RZ, 0xc0, !PT ;  /* 0x0000000112ff7812 */ /* 0x008fe8000788c0ff */
[----:B------:R-:W-:Y:S09]  /*4da0*/  P2R R73, PR, RZ, 0x10 ;  /* 0x00000010ff497803 */ /* 0x000ff20000000000 */
[----:B------:R-:W-:Y:S02]  /*4db0*/  @P4 MOV R31, R16 ;  /* 0x00000010001f4202 */ /* 0x000fe40000000f00 */
[----:B------:R-:W-:Y:S01]  /*4dc0*/  @P4 LOP3.LUT R29, R17, 0xffff, RZ, 0xc0, !PT ;  /* 0x0000ffff111d4812 */ /* 0x000fe200078ec0ff */
[----:B--2-4-:R-:W-:Y:S06]  /*4dd0*/  @!P0 BRA `(.L_x_84) ;  /* 0x0000000000a48947 */ /* 0x014fec0003800000 */
[----:B------:R-:W-:Y:S01]  /*4de0*/  IMAD.HI.U32 R36, R62, R25, RZ ;  /* 0x000000193e247227 */ /* 0x000fe200078e00ff */
[----:B------:R-:W-:Y:S02]  /*4df0*/  ISETP.NE.AND P0, PT, R24, 0x1, PT ;  /* 0x000000011800780c */ /* 0x000fe40003f05270 */
[----:B------:R-:W-:Y:S01]  /*4e00*/  ISETP.NE.AND P2, PT, R26, 0x1, PT ;  /* 0x000000011a00780c */ /* 0x000fe20003f45270 */
[-C--:B------:R-:W-:Y:S01]  /*4e10*/  IMAD.HI.U32 R34, R63, R56.reuse, RZ ;  /* 0x000000383f227227 */ /* 0x080fe200078e00ff */
[----:B------:R-:W-:Y:S02]  /*4e20*/  SHF.R.U32.HI R37, RZ, R61, R36 ;  /* 0x0000003dff257219 */ /* 0x000fe40000011624 */
[----:B------:R-:W-:Y:S01]  /*4e30*/  ISETP.NE.AND P3, PT, R28, 0x1, PT ;  /* 0x000000011c00780c */ /* 0x000fe20003f65270 */
[----:B------:R-:W-:Y:S01]  /*4e40*/  IMAD.HI.U32 R40, R29, R25, RZ ;  /* 0x000000191d287227 */ /* 0x000fe200078e00ff */
[----:B------:R-:W-:Y:S02]  /*4e50*/  SHF.R.U32.HI R34, RZ, R57, R34 ;  /* 0x00000039ff227219 */ /* 0x000fe40000011622 */
[----:B------:R-:W-:Y:S01]  /*4e60*/  SEL R3, R62, R37, !P0 ;  /* 0x000000253e037207 */ /* 0x000fe20004000000 */
[----:B------:R-:W-:Y:S01]  /*4e70*/  IMAD.HI.U32 R38, R31, R56, RZ ;  /* 0x000000381f267227 */ /* 0x000fe200078e00ff */
[----:B------:R-:W-:Y:S03]  /*4e80*/  SEL R7, R63, R34, !P3 ;  /* 0x000000223f077207 */ /* 0x000fe60005800000 */
[-C--:B------:R-:W-:Y:S01]  /*4e90*/  IMAD.HI.U32 R34, R3, R22.reuse, RZ ;  /* 0x0000001603227227 */ /* 0x080fe200078e00ff */
[----:B------:R-:W-:Y:S03]  /*4ea0*/  SHF.R.U32.HI R38, RZ, R57, R38 ;  /* 0x00000039ff267219 */ /* 0x000fe60000011626 */
[----:B------:R-:W-:Y:S01]  /*4eb0*/  IMAD.HI.U32 R36, R7, R22, RZ ;  /* 0x0000001607247227 */ /* 0x000fe200078e00ff */
[----:B------:R-:W-:Y:S02]  /*4ec0*/  @P2 SHF.R.U32.HI R3, RZ, R23, R34 ;  /* 0x00000017ff032219 */ /* 0x000fe40000011622 */
[----:B------:R-:W-:Y:S02]  /*4ed0*/  SHF.R.U32.HI R34, RZ, R61, R40 ;  /* 0x0000003dff227219 */ /* 0x000fe40000011628 */
[----:B------:R-:W-:Y:S01]  /*4ee0*/  @P2 SHF.R.U32.HI R7, RZ, R23, R36 ;  /* 0x00000017ff072219 */ /* 0x000fe20000011624 */
[C---:B------:R-:W-:Y:S01]  /*4ef0*/  IMAD R2, R26.reuse, R3, RZ ;  /* 0x000000031a027224 */ /* 0x040fe200078e02ff */
[----:B------:R-:W-:Y:S02]  /*4f00*/  SEL R5, R29, R34, !P0 ;  /* 0x000000221d057207 */ /* 0x000fe40004000000 */
[----:B------:R-:W-:Y:S01]  /*4f10*/  SEL R3, R31, R38, !P3 ;  /* 0x000000261f037207 */ /* 0x000fe20005800000 */
[----:B------:R-:W-:Y:S01]  /*4f20*/  IMAD R4, R26, R7, RZ ;  /* 0x000000071a047224 */ /* 0x000fe200078e02ff */
[C---:B------:R-:W-:Y:S01]  /*4f30*/  ISETP.GE.AND P0, PT, R5.reuse, R2, PT ;  /* 0x000000020500720c */ /* 0x040fe20003f06270 */
[----:B------:R-:W-:Y:S03]  /*4f40*/  IMAD.HI.U32 R6, R5, R22, RZ ;  /* 0x0000001605067227 */ /* 0x000fe600078e00ff */
[----:B------:R-:W-:Y:S01]  /*4f50*/  ISETP.GE.OR P0, PT, R3, R4, P0 ;  /* 0x000000040300720c */ /* 0x000fe20000706670 */
[----:B------:R-:W-:Y:S01]  /*4f60*/  IMAD.MOV R4, RZ, RZ, -R3 ;  /* 0x000000ffff047224 */ /* 0x000fe200078e0a03 */
[-C--:B------:R-:W-:Y:S03]  /*4f70*/  SHF.R.U32.HI R6, RZ, R23.reuse, R6 ;  /* 0x00000017ff067219 */ /* 0x080fe60000011606 */
[----:B------:R-:W-:Y:S01]  /*4f80*/  IMAD R31, R28, R4, R31 ;  /* 0x000000041c1f7224 */ /* 0x000fe200078e021f */
[----:B------:R-:W-:Y:S05]  /*4f90*/  SEL R15, R5, R6, !P2 ;  /* 0x00000006050f7207 */ /* 0x000fea0005000000 */
[----:B------:R-:W-:Y:S02]  /*4fa0*/  IMAD.MOV R6, RZ, RZ, -R15 ;  /* 0x000000ffff067224 */ /* 0x000fe400078e0a0f */
[C---:B------:R-:W-:Y:S04]  /*4fb0*/  @!P0 IMAD.HI.U32 R2, R3.reuse, R22, RZ ;  /* 0x0000001603028227 */ /* 0x040fe800078e00ff */
[----:B------:R-:W-:Y:S01]  /*4fc0*/  IMAD R6, R26, R6, R5 ;  /* 0x000000061a067224 */ /* 0x000fe200078e0205 */
[----:B------:R-:W-:Y:S04]  /*4fd0*/  @!P0 SHF.R.U32.HI R2, RZ, R23, R2 ;  /* 0x00000017ff028219 */ /* 0x000fe80000011602 */
[----:B------:R-:W-:Y:S02]  /*4fe0*/  @!P0 SEL R0, R3, R2, !P2 ;  /* 0x0000000203008207 */ /* 0x000fe40005000000 */
[----:B------:R-:W-:Y:S02]  /*4ff0*/  IADD3 R2, PT, PT, -R5, RZ, RZ ;  /* 0x000000ff05027210 */ /* 0x000fe40007ffe1ff */
[----:B------:R-:W-:Y:S01]  /*5000*/  @!P0 IADD3 R8, PT, PT, R15, -R0, RZ ;  /* 0x800000000f088210 */ /* 0x000fe20007ffe0ff */
[----:B------:R-:W-:Y:S02]  /*5010*/  @!P0 IMAD R0, R7, R6, R0 ;  /* 0x0000000607008224 */ /* 0x000fe400078e0200 */
[----:B------:R-:W-:Y:S02]  /*5020*/  IMAD R29, R24, R2, R29 ;  /* 0x00000002181d7224 */ /* 0x000fe400078e021d */
[----:B------:R-:W-:Y:S02]  /*5030*/  @!P0 IMAD R5, R8, R26, R3 ;  /* 0x0000001a08058224 */ /* 0x000fe400078e0203 */
[----:B------:R-:W-:Y:S04]  /*5040*/  @!P0 IMAD.MOV.U32 R3, RZ, RZ, R0 ;  /* 0x000000ffff038224 */ /* 0x000fe800078e0000 */
[----:B------:R-:W-:Y:S02]  /*5050*/  IMAD R31, R3, R28, R31 ;  /* 0x0000001c031f7224 */ /* 0x000fe400078e021f */
[----:B------:R-:W-:Y:S07]  /*5060*/  IMAD R29, R5, R24, R29 ;  /* 0x00000018051d7224 */ /* 0x000fee00078e021d */
.L_x_84:
[----:B-1----:R-:W-:Y:S01]  /*5070*/  @!P1 ISETP.NE.AND P0, PT, R10, 0x1, PT ;  /* 0x000000010a00980c */ /* 0x002fe20003f05270 */
[----:B------:R-:W-:Y:S01]  /*5080*/  @!P1 IMAD.HI.U32 R3, R29, R11, RZ ;  /* 0x0000000b1d039227 */ /* 0x000fe200078e00ff */
[----:B------:R-:W-:Y:S01]  /*5090*/  R2UR UR42, R21 ;  /* 0x00000000152a72ca */ /* 0x000fe200000e0000 */
[----:B------:R-:W-:Y:S01]  /*50a0*/  BSSY.RECONVERGENT B6, `(.L_x_85) ;  /* 0x0000031000067945 */ /* 0x000fe20003800200 */
[----:B------:R-:W-:Y:S01]  /*50b0*/  R2UR UR41, R20 ;  /* 0x00000000142972ca */ /* 0x000fe200000e0000 */
[----:B------:R-:W-:Y:S01]  /*50c0*/  @!P1 IMAD.HI.U32 R0, R31, R12, RZ ;  /* 0x0000000c1f009227 */ /* 0x000fe200078e00ff */
[----:B------:R-:W-:Y:S02]  /*50d0*/  @!P1 SHF.R.U32.HI R2, RZ, R14, R3 ;  /* 0x0000000eff029219 */ /* 0x000fe40000011603 */
[----:B------:R-:W-:Y:S01]  /*50e0*/  @!P1 ISETP.NE.AND P2, PT, R9, 0x1, PT ;  /* 0x000000010900980c */ /* 0x000fe20003f45270 */
[----:B------:R-:W-:Y:S01]  /*50f0*/  VIADD R75, R75, 0x1 ;  /* 0x000000014b4b7836 */ /* 0x000fe20000000000 */
[----:B------:R-:W-:Y:S02]  /*5100*/  @!P1 SEL R2, R29, R2, !P0 ;  /* 0x000000021d029207 */ /* 0x000fe40004000000 */
[----:B------:R-:W-:Y:S02]  /*5110*/  @!P1 SHF.R.U32.HI R0, RZ, R13, R0 ;  /* 0x0000000dff009219 */ /* 0x000fe40000011600 */
[----:B------:R-:W-:Y:S01]  /*5120*/  LOP3.LUT P0, RZ, R66, 0x1b0, RZ, 0xc0, !PT ;  /* 0x000001b042ff7812 */ /* 0x000fe2000780c0ff */
[----:B------:R-:W-:Y:S01]  /*5130*/  USHF.L.U32 UR42, UR42, 0x6, URZ ;  /* 0x000000062a2a7899 */ /* 0x000fe200080006ff */
[----:B------:R-:W-:Y:S01]  /*5140*/  @!P1 SEL R3, R31, R0, !P2 ;  /* 0x000000001f039207 */ /* 0x000fe20005000000 */
[----:B------:R-:W-:Y:S01]  /*5150*/  USHF.L.U32 UR41, UR41, 0x7, URZ ;  /* 0x0000000729297899 */ /* 0x000fe200080006ff */
[----:B------:R-:W-:Y:S03]  /*5160*/  @P4 SHF.R.U32.HI R67, RZ, 0x10, R17 ;  /* 0x00000010ff434819 */ /* 0x000fe60000011611 */
[----:B------:R-:W-:Y:S02]  /*5170*/  @!P1 IMAD.IADD R0, R2, 0x1, -R3 ;  /* 0x0000000102009824 */ /* 0x000fe400078e0a03 */
[----:B------:R-:W-:Y:S02]  /*5180*/  @!P1 IMAD.IADD R2, R3, 0x1, -R2 ;  /* 0x0000000103029824 */ /* 0x000fe400078e0a02 */
[----:B------:R-:W-:Y:S02]  /*5190*/  @!P1 IMAD R31, R0, R9, R31 ;  /* 0x00000009001f9224 */ /* 0x000fe400078e021f */
[----:B------:R-:W-:Y:S01]  /*51a0*/  @!P1 IMAD R29, R2, R10, R29 ;  /* 0x0000000a021d9224 */ /* 0x000fe200078e021d */
[----:B------:R-:W-:Y:S06]  /*51b0*/  @!P0 BRA `(.L_x_86) ;  /* 0x00000000007c8947 */ /* 0x000fec0003800000 */
[----:B------:R-:W1:Y:S01]  /*51c0*/  LDCU.64 UR8, c[0x4][0x80] ;  /* 0x01001000ff0877ac */ /* 0x000e620008000a00 */
[----:B------:R-:W-:Y:S01]  /*51d0*/  MOV R2, 0x0 ;  /* 0x0000000000027802 */ /* 0x000fe20000000f00 */
[----:B------:R-:W-:Y:S02]  /*51e0*/  HFMA2 R12, -RZ, RZ, 0, 5.9604644775390625e-08 ;  /* 0x00000001ff0c7431 */ /* 0x000fe400000001ff */
[----:B------:R-:W-:Y:S01]  /*51f0*/  IMAD.MOV.U32 R8, RZ, RZ, 0x70 ;  /* 0x00000070ff087424 */ /* 0x000fe200078e00ff */
[----:B------:R2:W3:Y:S01]  /*5200*/  LDC.64 R14, c[0x4][R2] ;  /* 0x01000000020e7b82 */ /* 0x0004e20000000a00 */
[----:B------:R-:W4:Y:S01]  /*5210*/  LDCU.64 UR6, c[0x4][0x88] ;  /* 0x01001100ff0677ac */ /* 0x000f220008000a00 */
[----:B------:R-:W-:Y:S01]  /*5220*/  IMAD.MOV.U32 R13, RZ, RZ, RZ ;  /* 0x000000ffff0d7224 */ /* 0x000fe200078e00ff */
[----:B------:R-:W2:Y:S01]  /*5230*/  LDCU.64 UR4, c[0x4][0x8] ;  /* 0x01000100ff0477ac */ /* 0x000ea20008000a00 */
[----:B-1----:R-:W-:Y:S01]  /*5240*/  MOV R5, UR9 ;  /* 0x0000000900057c02 */ /* 0x002fe20008000f00 */
[----:B------:R-:W-:Y:S01]  /*5250*/  IMAD.U32 R4, RZ, RZ, UR8 ;  /* 0x00000008ff047e24 */ /* 0x000fe2000f8e00ff */
[----:B----4-:R-:W-:Y:S01]  /*5260*/  MOV R7, UR7 ;  /* 0x0000000700077c02 */ /* 0x010fe20008000f00 */
[----:B------:R-:W-:Y:S01]  /*5270*/  IMAD.U32 R6, RZ, RZ, UR6 ;  /* 0x00000006ff067e24 */ /* 0x000fe2000f8e00ff */
[----:B--2---:R-:W-:Y:S01]  /*5280*/  MOV R11, UR5 ;  /* 0x00000005000b7c02 */ /* 0x004fe20008000f00 */
[----:B------:R-:W-:Y:S02]  /*5290*/  IMAD.U32 R10, RZ, RZ, UR4 ;  /* 0x00000004ff0a7e24 */ /* 0x000fe4000f8e00ff */
[----:B------:R-:W-:Y:S07]  /*52a0*/  LEPC R20, `(.L_x_87) ;  /* 0x000000001014794e */ /* 0x000fee0000000000 */
[----:B---3-5:R-:W-:Y:S05]  /*52b0*/  CALL.ABS.NOINC R14 ;  /* 0x000000000e007343 */ /* 0x028fea0003c00000 */
.L_x_87:
[----:B------:R-:W1:Y:S01]  /*52c0*/  LDCU.64 UR8, c[0x4][0x80] ;  /* 0x01001000ff0877ac */ /* 0x000e620008000a00 */
[----:B------:R-:W2:Y:S01]  /*52d0*/  LDC.64 R2, c[0x4][R2] ;  /* 0x0100000002027b82 */ /* 0x000ea20000000a00 */
[----:B------:R-:W-:Y:S02]  /*52e0*/  HFMA2 R12, -RZ, RZ, 0, 5.9604644775390625e-08 ;  /* 0x00000001ff0c7431 */ /* 0x000fe400000001ff */
[----:B------:R-:W-:Y:S02]  /*52f0*/  IMAD.MOV.U32 R8, RZ, RZ, 0x70 ;  /* 0x00000070ff087424 */ /* 0x000fe400078e00ff */
[----:B------:R-:W-:Y:S01]  /*5300*/  IMAD.MOV.U32 R13, RZ, RZ, RZ ;  /* 0x000000ffff0d7224 */ /* 0x000fe200078e00ff */
[----:B------:R-:W3:Y:S01]  /*5310*/  LDCU.64 UR6, c[0x4][0x88] ;  /* 0x01001100ff0677ac */ /* 0x000ee20008000a00 */
[----:B------:R-:W4:Y:S01]  /*5320*/  LDCU.64 UR4, c[0x4][0x8] ;  /* 0x01000100ff0477ac */ /* 0x000f220008000a00 */
[----:B-1----:R-:W-:Y:S02]  /*5330*/  MOV R4, UR8 ;  /* 0x0000000800047c02 */ /* 0x002fe40008000f00 */
[----:B------:R-:W-:Y:S02]  /*5340*/  MOV R5, UR9 ;  /* 0x0000000900057c02 */ /* 0x000fe40008000f00 */
[----:B---3--:R-:W-:Y:S01]  /*5350*/  MOV R7, UR7 ;  /* 0x0000000700077c02 */ /* 0x008fe20008000f00 */
[----:B------:R-:W-:Y:S01]  /*5360*/  IMAD.U32 R6, RZ, RZ, UR6 ;  /* 0x00000006ff067e24 */ /* 0x000fe2000f8e00ff */
[----:B----4-:R-:W-:Y:S01]  /*5370*/  MOV R11, UR5 ;  /* 0x00000005000b7c02 */ /* 0x010fe20008000f00 */
[----:B------:R-:W-:Y:S02]  /*5380*/  IMAD.U32 R10, RZ, RZ, UR4 ;  /* 0x00000004ff0a7e24 */ /* 0x000fe4000f8e00ff */
[----:B------:R-:W-:Y:S07]  /*5390*/  LEPC R20, `(.L_x_86) ;  /* 0x000000001014794e */ /* 0x000fee0000000000 */
[----:B--2---:R-:W-:Y:S05]  /*53a0*/  CALL.ABS.NOINC R2 ;  /* 0x0000000002007343 */ /* 0x004fea0003c00000 */
.L_x_86:
[----:B------:R-:W-:Y:S05]  /*53b0*/  BSYNC.RECONVERGENT B6 ;  /* 0x0000000000067941 */ /* 0x000fea0003800200 */
.L_x_85:
[----:B------:R-:W-:Y:S01]  /*53c0*/  ISETP.NE.U32.AND P4, PT, R54, RZ, PT ;  /* 0x000000ff3600720c */ /* 0x000fe20003f85070 */
[----:B------:R-:W-:Y:S01]  /*53d0*/  UISETP.NE.AND UP2, UPT, UR50, URZ, UPT ;  /* 0x000000ff3200728c */ /* 0x000fe2000bf45270 */
[----:B------:R-:W-:Y:S01]  /*53e0*/  ISETP.NE.U32.AND P2, PT, RZ, UR38, PT ;  /* 0x00000026ff007c0c */ /* 0x000fe2000bf45070 */
[----:B------:R-:W-:Y:S01]  /*53f0*/  UISETP.NE.U32.AND UP1, UPT, UR44, URZ, UPT ;  /* 0x000000ff2c00728c */ /* 0x000fe2000bf25070 */
[----:B------:R-:W-:Y:S01]  /*5400*/  ISETP.NE.AND.EX P4, PT, R55, RZ, PT, P4 ;  /* 0x000000ff3700720c */ /* 0x000fe20003f85340 */
[----:B------:R-:W-:Y:S01]  /*5410*/  UPLOP3.LUT UP0, UPT, UPT, UPT, UPT, 0x40, 0x4 ;  /* 0x000000000004789c */ /* 0x000fe20003f0e870 */
[----:B------:R-:W-:Y:S01]  /*5420*/  ISETP.NE.AND.EX P2, PT, RZ, UR39, PT, P2 ;  /* 0x00000027ff007c0c */ /* 0x000fe2000bf45320 */
[----:B------:R-:W-:Y:S01]  /*5430*/  UISETP.NE.AND.EX UP1, UPT, UR45, URZ, UPT, UP1 ;  /* 0x000000ff2d00728c */ /* 0x000fe2000bf25310 */
[----:B------:R-:W-:Y:S04]  /*5440*/  PLOP3.LUT P1, PT, PT, PT, UP2, 0x80, 0x8 ;  /* 0x000000000008781c */ /* 0x000fe80003f2f028 */
[----:B------:R-:W-:Y:S06]  /*5450*/  @UP2 UPLOP3.LUT UP0, UPT, UPT, UPT, UP1, 0x80, 0x8 ;  /* 0x000000000008289c */ /* 0x000fec0003f0f010 */
[----:B------:R-:W-:Y:S01]  /*5460*/  PLOP3.LUT P0, PT, PT, PT, UP0, 0x80, 0x8 ;  /* 0x000000000008781c */ /* 0x000fe20003f0f008 */
[----:B------:R-:W-:Y:S01]  /*5470*/  @!UPT UIADD3 URZ, UPT, UPT, URZ, URZ, URZ ;  /* 0x000000fffffff290 */ /* 0x000fe2000fffe0ff */
[----:B------:R-:W-:Y:S11]  /*5480*/  BRA.U !UP1, `(.L_x_88) ;  /* 0x0000000109387547 */ /* 0x000ff6000b800000 */
[----:B------:R-:W-:Y:S01]  /*5490*/  UISETP.NE.U32.AND UP0, UPT, UR38, URZ, UPT ;  /* 0x000000ff2600728c */ /* 0x000fe2000bf05070 */
[----:B------:R-:W-:Y:S02]  /*54a0*/  HFMA2 R0, -RZ, RZ, 0, 5.9604644775390625e-08 ;  /* 0x00000001ff007431 */ /* 0x000fe400000001ff */
[----:B------:R-:W-:Y:S01]  /*54b0*/  IMAD.MOV.U32 R59, RZ, RZ, 0x1 ;  /* 0x00000001ff3b7424 */ /* 0x000fe200078e00ff */
[----:B------:R-:W-:Y:S06]  /*54c0*/  UISETP.NE.AND.EX UP0, UPT, UR39, URZ, UPT, UP0 ;  /* 0x000000ff2700728c */ /* 0x000fec000bf05300 */
[----:B------:R-:W-:Y:S05]  /*54d0*/  PLOP3.LUT P3, PT, PT, PT, UP0, 0x80, 0x8 ;  /* 0x000000000008781c */ /* 0x000fea0003f6f008 */
[----:B------:R-:W1:Y:S01]  /*54e0*/  @UP0 LDCU.64 UR6, c[0x0][0x888] ;  /* 0x00011100ff0607ac */ /* 0x000e620008000a00 */
[----:B------:R-:W-:Y:S07]  /*54f0*/  @UP0 UIMAD UR4, UR36, UR44, URZ ;  /* 0x0000002c240402a4 */ /* 0x000fee000f8e02ff */
[----:B------:R-:W-:Y:S01]  /*5500*/  @!P3 PRMT R59, R0, 0x7610, R59 ;  /* 0x00007610003bb816 */ /* 0x000fe2000000003b */
[----:B-1----:R-:W-:Y:S03]  /*5510*/  @UP0 UIMAD.WIDE UR6, UR4, 0x4, UR6 ;  /* 0x00000004040608a5 */ /* 0x002fe6000f8e0206 */
[----:B------:R-:W1:Y:S03]  /*5520*/  @!UP0 LDCU UR4, c[0x0][0x880] ;  /* 0x00011000ff0487ac */ /* 0x000e660008000800 */
[----:B------:R-:W-:Y:S01]  /*5530*/  IMAD.U32 R2, RZ, RZ, UR6 ;  /* 0x00000006ff027e24 */ /* 0x000fe2000f8e00ff */
[----:B------:R-:W-:Y:S05]  /*5540*/  MOV R3, UR7 ;  /* 0x0000000700037c02 */ /* 0x000fea0008000f00 */
[----:B-----5:R2:W5:Y:S02]  /*5550*/  @P3 LDG.E R35, desc[UR46][R2.64] ;  /* 0x0000002e02233981 */ /* 0x020564000c1e1900 */
[----:B-12---:R-:W-:Y:S02]  /*5560*/  @!P3 IMAD.U32 R35, RZ, RZ, UR4 ;  /* 0x00000004ff23be24 */ /* 0x006fe4000f8e00ff */
.L_x_88:
[----:B------:R-:W-:Y:S05]  /*5570*/  @!P4 BRA `(.L_x_89) ;  /* 0x000000000020c947 */ /* 0x000fea0003800000 */
[----:B------:R-:W-:Y:S04]  /*5580*/  ISETP.NE.U32.AND P3, PT, R52, RZ, PT ;  /* 0x000000ff3400720c */ /* 0x000fe80003f65070 */
[----:B------:R-:W-:Y:S11]  /*5590*/  ISETP.NE.AND.EX P3, PT, R53, RZ, PT, P3 ;  /* 0x000000ff3500720c */ /* 0x000ff60003f65330 */
[----:B------:R-:W-:Y:S02]  /*55a0*/  @!UPT UIADD3 URZ, UPT, UPT, URZ, URZ, URZ ;  /* 0x000000fffffff290 */ /* 0x000fe4000fffe0ff */
[----:B------:R-:W1:Y:S01]  /*55b0*/  @P3 LDC.64 R2, c[0x0][0x8a8] ;  /* 0x00022a00ff023b82 */ /* 0x000e620000000a00 */
[----:B------:R-:W-:Y:S04]  /*55c0*/  @P3 IMAD R0, R54, UR36, RZ ;  /* 0x0000002436003c24 */ /* 0x000fe8000f8e02ff */
[----:B-1----:R-:W-:Y:S05]  /*55d0*/  @P3 IMAD.WIDE R2, R0, 0x4, R2 ;  /* 0x0000000400023825 */ /* 0x002fea00078e0202 */
[----:B-----5:R1:W5:Y:S02]  /*55e0*/  @P3 LDG.E R33, desc[UR46][R2.64] ;  /* 0x0000002e02213981 */ /* 0x020364000c1e1900 */
[----:B-1----:R-:W2:Y:S02]  /*55f0*/  @!P3 LDC R33, c[0x0][0x8a0] ;  /* 0x00022800ff21bb82 */ /* 0x002ea40000000800 */
.L_x_89:
[----:B-----5:R-:W-:Y:S01]  /*5600*/  FSETP.NEU.AND P3, PT, R35, RZ, PT ;  /* 0x000000ff2300720b */ /* 0x020fe20003f6d000 */
[----:B------:R-:W-:Y:S01]  /*5610*/  IMAD.SHL.U32 R80, R64, 0x2, RZ ;  /* 0x0000000240507824 */ /* 0x000fe200078e00ff */
[----:B------:R-:W-:Y:S01]  /*5620*/  SEL R7, RZ, 0xffffffff, P2 ;  /* 0xffffffffff077807 */ /* 0x000fe20001000000 */
[----:B------:R-:W-:Y:S01]  /*5630*/  BSSY B1, `(.L_x_90) ;  /* 0x0000036000017945 */ /* 0x000fe20003800000 */
[----:B------:R-:W-:Y:S01]  /*5640*/  @P1 LOP3.LUT P2, RZ, R59, 0xff, RZ, 0xc0, !PT ;  /* 0x000000ff3bff1812 */ /* 0x000fe2000784c0ff */
[----:B------:R-:W-:Y:S01]  /*5650*/  VIADD R78, R80, UR48 ;  /* 0x00000030504e7c36 */ /* 0x000fe20008000000 */
[----:B------:R-:W-:Y:S01]  /*5660*/  @P1 SEL R2, RZ, 0xffffffff, P3 ;  /* 0xffffffffff021807 */ /* 0x000fe20001800000 */
[----:B------:R-:W-:Y:S01]  /*5670*/  IMAD.MOV.U32 R81, RZ, RZ, 0x1 ;  /* 0x00000001ff517424 */ /* 0x000fe200078e00ff */
[----:B------:R-:W-:Y:S01]  /*5680*/  LOP3.LUT R70, R70, 0x1, RZ, 0x3c, !PT ;  /* 0x0000000146467812 */ /* 0x000fe200078e3cff */
[----:B------:R-:W-:Y:S01]  /*5690*/  IMAD.MOV.U32 R39, RZ, RZ, RZ ;  /* 0x000000ffff277224 */ /* 0x000fe200078e00ff */
[----:B------:R-:W-:Y:S02]  /*56a0*/  @P0 SEL R2, R7, R2, !P2 ;  /* 0x0000000207020207 */ /* 0x000fe40005000000 */
[----:B------:R-:W-:Y:S02]  /*56b0*/  CS2R R50, SRZ ;  /* 0x0000000000327805 */ /* 0x000fe4000001ff00 */
[----:B------:R-:W-:Y:S02]  /*56c0*/  LEA R79, R30, UR48, 0x3 ;  /* 0x000000301e4f7c11 */ /* 0x000fe4000f8e18ff */
[----:B------:R-:W-:Y:S02]  /*56d0*/  CS2R R48, SRZ ;  /* 0x0000000000307805 */ /* 0x000fe4000001ff00 */
[----:B------:R-:W-:Y:S02]  /*56e0*/  @P1 LOP3.LUT R2, R2, 0x1, RZ, 0xc0, !PT ;  /* 0x0000000102021812 */ /* 0x000fe400078ec0ff */
[----:B------:R-:W-:Y:S02]  /*56f0*/  CS2R R42, SRZ ;  /* 0x00000000002a7805 */ /* 0x000fe4000001ff00 */
[----:B------:R-:W-:Y:S02]  /*5700*/  SHF.L.U32 R0, R69, 0x1f, RZ ;  /* 0x0000001f45007819 */ /* 0x000fe400000006ff */
[----:B------:R-:W-:Y:S02]  /*5710*/  CS2R R40, SRZ ;  /* 0x0000000000287805 */ /* 0x000fe4000001ff00 */
[----:B------:R-:W-:Y:S01]  /*5720*/  ISETP.NE.U32.OR P5, PT, R2, 0x1, !P1 ;  /* 0x000000010200780c */ /* 0x000fe20004fa5470 */
[----:B------:R-:W-:Y:S01]  /*5730*/  IMAD.IADD R77, R71, 0x1, R78 ;  /* 0x00000001474d7824 */ /* 0x000fe200078e024e */
[----:B------:R-:W-:Y:S02]  /*5740*/  PLOP3.LUT P2, PT, PT, PT, UP1, 0x80, 0x8 ;  /* 0x000000000008781c */ /* 0x000fe40003f4f018 */
[----:B------:R-:W-:Y:S02]  /*5750*/  LEA.HI R5, R30, R30, RZ, 0x1 ;  /* 0x0000001e1e057211 */ /* 0x000fe400078f08ff */
[----:B------:R-:W-:Y:S02]  /*5760*/  LOP3.LUT P4, R74, R59, 0xff, RZ, 0xc0, !PT ;  /* 0x000000ff3b4a7812 */ /* 0x000fe4000788c0ff */
[----:B------:R-:W-:Y:S01]  /*5770*/  SEL R2, RZ, 0xffffffff, P3 ;  /* 0xffffffffff027807 */ /* 0x000fe20001800000 */
[C---:B------:R-:W-:Y:S01]  /*5780*/  IMAD.SHL.U32 R3, R5.reuse, 0x40, RZ ;  /* 0x0000004005037824 */ /* 0x040fe200078e00ff */
[----:B------:R-:W-:Y:S02]  /*5790*/  LOP3.LUT R5, R5, 0xffe, RZ, 0xc0, !PT ;  /* 0x00000ffe05057812 */ /* 0x000fe400078ec0ff */
[----:B------:R-:W-:Y:S02]  /*57a0*/  P2R R76, PR, RZ, 0x20 ;  /* 0x00000020ff4c7803 */ /* 0x000fe40000000000 */
[----:B------:R-:W-:Y:S01]  /*57b0*/  @P5 SHF.L.U32 R4, R70, 0x1f, RZ ;  /* 0x0000001f46045819 */ /* 0x000fe200000006ff */
[----:B------:R-:W-:Y:S01]  /*57c0*/  IMAD.IADD R34, R30, 0x1, -R5 ;  /* 0x000000011e227824 */ /* 0x000fe200078e0a05 */
[----:B------:R-:W-:Y:S02]  /*57d0*/  @P2 SEL R2, R7, R2, !P4 ;  /* 0x0000000207022207 */ /* 0x000fe40006000000 */
[----:B------:R-:W1:Y:S01]  /*57e0*/  @P5 SYNCS.PHASECHK.TRANS64.TRYWAIT P1, [UR48+0x40], R4 ;  /* 0x00004004ff0055a7 */ /* 0x000e620008021130 */
[----:B------:R-:W-:Y:S02]  /*57f0*/  LOP3.LUT R3, R3, 0xffffff80, RZ, 0xc0, !PT ;  /* 0xffffff8003037812 */ /* 0x000fe400078ec0ff */
[----:B------:R-:W-:Y:S03]  /*5800*/  LOP3.LUT R2, R2, 0x1, RZ, 0xc0, !PT ;  /* 0x0000000102027812 */ /* 0x000fe600078ec0ff */
[----:B------:R-:W-:Y:S01]  /*5810*/  IMAD.IADD R3, R32, 0x1, R3 ;  /* 0x0000000120037824 */ /* 0x000fe200078e0203 */
[----:B------:R-:W-:Y:S03]  /*5820*/  ISETP.NE.U32.AND P2, PT, R2, 0x1, PT ;  /* 0x000000010200780c */ /* 0x000fe60003f45070 */
[----:B------:R-:W-:Y:S01]  /*5830*/  IMAD R34, R34, 0x100000, R3 ;  /* 0x0010000022227824 */ /* 0x000fe200078e0203 */
[----:B------:R-:W-:Y:S01]  /*5840*/  P2R R82, PR, RZ, 0x4 ;  /* 0x00000004ff527803 */ /* 0x000fe20000000000 */
[----:B------:R3:W4:Y:S01]  /*5850*/  SYNCS.PHASECHK.TRANS64.TRYWAIT P0, [R79+URZ+0xb0], R0 ;  /* 0x0000b0004f0075a7 */ /* 0x00072200080011ff */
[----:B-1----:R-:W-:Y:S01]  /*5860*/  @P5 SEL R81, RZ, 0x1, !P1 ;  /* 0x00000001ff515807 */ /* 0x002fe20004800000 */
[----:B---3--:R-:W-:Y:S06]  /*5870*/  @!P5 BRA `(.L_x_91) ;  /* 0x000000000044d947 */ /* 0x008fec0003800000 */
[----:B------:R-:W-:Y:S01]  /*5880*/  IMAD.MOV.U32 R50, RZ, RZ, RZ ;  /* 0x000000ffff327224 */ /* 0x000fe200078e00ff */
[----:B------:R-:W-:Y:S01]  /*5890*/  ISETP.NE.AND P1, PT, R81, RZ, PT ;  /* 0x000000ff5100720c */ /* 0x000fe20003f25270 */
[----:B------:R-:W-:Y:S01]  /*58a0*/  BSSY B0, `(.L_x_92) ;  /* 0x0000008000007945 */ /* 0x000fe20003800000 */
[----:B------:R-:W-:Y:S02]  /*58b0*/  CS2R R42, SRZ ;  /* 0x00000000002a7805 */ /* 0x000fe4000001ff00 */
[----:B------:R-:W-:Y:S02]  /*58c0*/  CS2R R40, SRZ ;  /* 0x0000000000287805 */ /* 0x000fe4000001ff00 */
[----:B------:R-:W-:Y:S07]  /*58d0*/  CS2R R48, SRZ ;  /* 0x0000000000307805 */ /* 0x000fee000001ff00 */
[----:B------:R-:W-:Y:S05]  /*58e0*/  @P1 BRA `(.L_x_93) ;  /* 0x00000000000c1947 */ /* 0x000fea0003800000 */
[----:B------:R-:W-:Y:S04]  /*58f0*/  SHF.L.U32 R3, R70, 0x1f, RZ ;  /* 0x0000001f46037819 */ /* 0x000fe800000006ff */
[----:B------:R-:W1:Y:S02]  /*5900*/  SYNCS.PHASECHK.TRANS64.TRYWAIT P1, [UR48+0x40], R3 ;  /* 0x00004003ff0075a7 */ /* 0x000e640008021130 */
[----:B-1----:R-:W-:Y:S05]  /*5910*/  @!P1 BRA `(.L_x_94) ;  /* 0x0000002c009c9947 */ /* 0x002fea0003800000 */
.L_x_93:
[----:B------:R-:W-:Y:S05]  /*5920*/  BSYNC B0 ;  /* 0x0000000000007941 */ /* 0x000fea0003800000 */
.L_x_92:
[----:B------:R-:W-:Y:S01]  /*5930*/  ISETP.NE.AND P1, PT, R82, RZ, PT ;  /* 0x000000ff5200720c */ /* 0x000fe20003f25270 */
[----:B------:R-:W-:Y:S11]  /*5940*/  HFMA2 R39, -RZ, RZ, 0, 5.9604644775390625e-08 ;  /* 0x00000001ff277431 */ /* 0x000ff600000001ff */
[----:B------:R-:W-:Y:S01]  /*5950*/  @!UPT UIADD3 URZ, UPT, UPT, URZ, URZ, URZ ;  /* 0x000000fffffff290 */ /* 0x000fe2000fffe0ff */
[----:B------:R-:W-:Y:S05]  /*5960*/  @P1 WARPSYNC.ALL ;  /* 0x0000000000001948 */ /* 0x000fea0003800000 */
[----:B------:R3:W1:Y:S04]  /*5970*/  @P1 LDSM.16.M88.4 R40, [R80+UR48+0x200] ;  /* 0x000200305028183b */ /* 0x0006680008000200 */
[----:B------:R3:W1:Y:S02]  /*5980*/  @P1 LDSM.16.M88.4 R48, [R77+0x200] ;  /* 0x000200004d30183b */ /* 0x0006640000000200 */
.L_x_91:
[----:B------:R-:W-:Y:S05]  /*5990*/  BSYNC B1 ;  /* 0x0000000000017941 */ /* 0x000fea0003800000 */
.L_x_90:
[----:B-1----:R-:W-:Y:S04]  /*59a0*/  SHF.R.U32.HI R2, RZ, 0x15, R34 ;  /* 0x00000015ff027819 */ /* 0x002fe80000011622 */
[----:B------:R-:W-:Y:S01]  /*59b0*/  LOP3.LUT P1, RZ, R2, 0x3, R65, 0x48, !PT ;  /* 0x0000000302ff7812 */ /* 0x000fe20007824841 */
[----:B------:R-:W-:Y:S01]  /*59c0*/  @!UPT UIADD3 URZ, UPT, UPT, URZ, URZ, URZ ;  /* 0x000000fffffff290 */ /* 0x000fe2000fffe0ff */
[----:B----4-:R-:W-:Y:S11]  /*59d0*/  @P0 BRA `(.L_x_95) ;  /* 0x0000000000080947 */ /* 0x010ff60003800000 */
[----:B------:R-:W1:Y:S02]  /*59e0*/  SYNCS.PHASECHK.TRANS64.TRYWAIT P0, [R79+URZ+0xb0], R0 ;  /* 0x0000b0004f0075a7 */ /* 0x000e6400080011ff */
[----:B-1----:R-:W-:Y:S05]  /*59f0*/  @!P0 BRA `(.L_x_96) ;  /* 0x0000002c007c8947 */ /* 0x002fea0003800000 */
.L_x_95:
[----:B------:R-:W-:Y:S05]  /*5a00*/  @!P1 BRA `(.L_x_97) ;  /* 0x0000000000409947 */ /* 0x000fea0003800000 */
[----:B------:R-:W4:Y:S01]  /*5a10*/  LDCU.64 UR8, c[0x4][0x70] ;  /* 0x01000e00ff0877ac */ /* 0x000f220008000a00 */
[----:B------:R-:W-:Y:S01]  /*5a20*/  MOV R3, 0x0 ;  /* 0x0000000000037802 */ /* 0x000fe20000000f00 */
[----:B------:R-:W-:Y:S02]  /*5a30*/  HFMA2 R12, -RZ, RZ, 0, 5.9604644775390625e-08 ;  /* 0x00000001ff0c7431 */ /* 0x000fe400000001ff */
[----:B------:R-:W-:Y:S02]  /*5a40*/  IMAD.MOV.U32 R8, RZ, RZ, 0x192 ;  /* 0x00000192ff087424 */ /* 0x000fe400078e00ff */
[----:B------:R-:W-:Y:S01]  /*5a50*/  IMAD.MOV.U32 R13, RZ, RZ, RZ ;  /* 0x000000ffff0d7224 */ /* 0x000fe200078e00ff */
[----:B------:R-:W5:Y:S01]  /*5a60*/  LDCU.64 UR6, c[0x4][0x78] ;  /* 0x01000f00ff0677ac */ /* 0x000f620008000a00 */
[----:B------:R-:W1:Y:S01]  /*5a70*/  LDC.64 R2, c[0x4][R3] ;  /* 0x0100000003027b82 */ /* 0x000e620000000a00 */
[----:B------:R-:W2:Y:S01]  /*5a80*/  LDCU.64 UR4, c[0x4][0x10] ;  /* 0x01000200ff0477ac */ /* 0x000ea20008000a00 */
[----:B----4-:R-:W-:Y:S01]  /*5a90*/  MOV R5, UR9 ;  /* 0x0000000900057c02 */ /* 0x010fe20008000f00 */
[----:B------:R-:W-:Y:S01]  /*5aa0*/  IMAD.U32 R4, RZ, RZ, UR8 ;  /* 0x00000008ff047e24 */ /* 0x000fe2000f8e00ff */
[----:B-----5:R-:W-:Y:S01]  /*5ab0*/  MOV R7, UR7 ;  /* 0x0000000700077c02 */ /* 0x020fe20008000f00 */
[----:B------:R-:W-:Y:S01]  /*5ac0*/  IMAD.U32 R6, RZ, RZ, UR6 ;  /* 0x00000006ff067e24 */ /* 0x000fe2000f8e00ff */
[----:B--2---:R-:W-:Y:S01]  /*5ad0*/  MOV R11, UR5 ;  /* 0x00000005000b7c02 */ /* 0x004fe20008000f00 */
[----:B------:R-:W-:Y:S02]  /*5ae0*/  IMAD.U32 R10, RZ, RZ, UR4 ;  /* 0x00000004ff0a7e24 */ /* 0x000fe4000f8e00ff */
[----:B------:R-:W-:Y:S07]  /*5af0*/  LEPC R20, `(.L_x_97) ;  /* 0x000000001014794e */ /* 0x000fee0000000000 */
[----:B-1-3--:R-:W-:Y:S05]  /*5b00*/  CALL.ABS.NOINC R2 ;  /* 0x0000000002007343 */ /* 0x00afea0003c00000 */
.L_x_97:
[----:B------:R-:W-:Y:S05]  /*5b10*/  WARPSYNC.ALL ;  /* 0x0000000000007948 */ /* 0x000fea0003800000 */
[----:B------:R-:W-:Y:S01]  /*5b20*/  R2UR UR4, R34 ;  /* 0x00000000220472ca */ /* 0x000fe200000e0000 */
[--C-:B------:R-:W-:Y:S01]  /*5b30*/  HADD2.F32 R20, -RZ, R40.reuse.H0_H0 ;  /* 0x20000028ff147230 */ /* 0x100fe20000004100 */
[----:B------:R-:W-:Y:S01]  /*5b40*/  ISETP.NE.AND P0, PT, R72, RZ, PT ;  /* 0x000000ff4800720c */ /* 0x000fe20003f05270 */
[----:B------:R-:W-:Y:S01]  /*5b50*/  HADD2.F32 R21, -RZ, R40.H1_H1 ;  /* 0x30000028ff157230 */ /* 0x000fe20000004100 */
[----:B------:R-:W-:Y:S01]  /*5b60*/  BSSY.RECONVERGENT B0, `(.L_x_98) ;  /* 0x000004c000007945 */ /* 0x000fe20003800200 */
[----:B------:R-:W-:Y:S02]  /*5b70*/  HADD2.F32 R36, -RZ, R41.H1_H1 ;  /* 0x30000029ff247230 */ /* 0x000fe40000004100 */
[----:B------:R-:W-:Y:S02]  /*5b80*/  HADD2.F32 R37, -RZ, R43.H0_H0 ;  /* 0x2000002bff257230 */ /* 0x000fe40000004100 */
[----:B------:R-:W-:Y:S04]  /*5b90*/  HADD2.F32 R38, -RZ, R51.H1_H1 ;  /* 0x30000033ff267230 */ /* 0x000fe80000004100 */
[----:B------:R-:W1:Y:S02]  /*5ba0*/  LDTM.16dp256bit.x4 R4, tmem[UR4] ;  /* 0x00000004000479ee */ /* 0x000e640008120000 */
[C---:B-12---:R-:W-:Y:S01]  /*5bb0*/  FMUL R0, R33.reuse, R4 ;  /* 0x0000000421007220 */ /* 0x046fe20000400000 */
[C---:B------:R-:W-:Y:S01]  /*5bc0*/  FMUL R2, R33.reuse, R5 ;  /* 0x0000000521027220 */ /* 0x040fe20000400000 */
[C---:B------:R-:W-:Y:S01]  /*5bd0*/  FMUL R3, R33.reuse, R6 ;  /* 0x0000000621037220 */ /* 0x040fe20000400000 */
[----:B------:R-:W-:Y:S01]  /*5be0*/  FMUL R7, R33, R7 ;  /* 0x0000000721077220 */ /* 0x000fe20000400000 */
[C---:B------:R-:W-:Y:S01]  /*5bf0*/  FFMA R0, R35.reuse, R20, R0 ;  /* 0x0000001423007223 */ /* 0x040fe20000000000 */
[----:B------:R-:W-:Y:S02]  /*5c00*/  HADD2.F32 R20, -RZ, R41.H0_H0 ;  /* 0x20000029ff147230 */ /* 0x000fe40000004100 */
[----:B------:R-:W-:Y:S01]  /*5c10*/  FFMA R2, R35, R21, R2 ;  /* 0x0000001523027223 */ /* 0x000fe20000000002 */
[--C-:B------:R-:W-:Y:S02]  /*5c20*/  HADD2.F32 R21, -RZ, R42.reuse.H0_H0 ;  /* 0x2000002aff157230 */ /* 0x100fe40000004100 */
[C---:B------:R-:W-:Y:S01]  /*5c30*/  FMUL R4, R33.reuse, R8 ;  /* 0x0000000821047220 */ /* 0x040fe20000400000 */
[----:B------:R-:W-:Y:S01]  /*5c40*/  FMUL R5, R33, R9 ;  /* 0x0000000921057220 */ /* 0x000fe20000400000 */
[C---:B------:R-:W-:Y:S01]  /*5c50*/  FFMA R3, R35.reuse, R20, R3 ;  /* 0x0000001423037223 */ /* 0x040fe20000000003 */
[----:B------:R-:W-:Y:S01]  /*5c60*/  HADD2.F32 R20, -RZ, R42.H1_H1 ;  /* 0x3000002aff147230 */ /* 0x000fe20000004100 */
[----:B------:R-:W-:Y:S01]  /*5c70*/  F2FP.F16.F32.PACK_AB R44, R2, R0 ;  /* 0x00000000022c723e */ /* 0x000fe200000000ff */
[C---:B------:R-:W-:Y:S01]  /*5c80*/  FFMA R7, R35.reuse, R36, R7 ;  /* 0x0000002423077223 */ /* 0x040fe20000000007 */
[----:B------:R-:W-:Y:S01]  /*5c90*/  FFMA R4, R35, R21, R4 ;  /* 0x0000001523047223 */ /* 0x000fe20000000004 */
[----:B------:R-:W-:Y:S01]  /*5ca0*/  FMUL R6, R33, R10 ;  /* 0x0000000a21067220 */ /* 0x000fe20000400000 */
[----:B------:R-:W-:Y:S02]  /*5cb0*/  HADD2.F32 R36, -RZ, R43.H1_H1 ;  /* 0x3000002bff247230 */ /* 0x000fe40000004100 */
[----:B------:R-:W-:Y:S01]  /*5cc0*/  FFMA R5, R35, R20, R5 ;  /* 0x0000001423057223 */ /* 0x000fe20000000005 */
[----:B------:R-:W-:Y:S01]  /*5cd0*/  FMUL R11, R33, R11 ;  /* 0x0000000b210b7220 */ /* 0x000fe20000400000 */
[----:B------:R-:W-:Y:S01]  /*5ce0*/  FFMA R6, R35, R37, R6 ;  /* 0x0000002523067223 */ /* 0x000fe20000000006 */
[--C-:B------:R-:W-:Y:S02]  /*5cf0*/  HADD2.F32 R20, -RZ, R48.reuse.H0_H0 ;  /* 0x20000030ff147230 */ /* 0x100fe40000004100 */
[----:B------:R-:W-:Y:S01]  /*5d00*/  FMUL R8, R33, R12 ;  /* 0x0000000c21087220 */ /* 0x000fe20000400000 */
[----:B------:R-:W-:Y:S01]  /*5d10*/  FFMA R11, R35, R36, R11 ;  /* 0x00000024230b7223 */ /* 0x000fe2000000000b */
[----:B------:R-:W-:Y:S02]  /*5d20*/  HADD2.F32 R36, -RZ, R48.H1_H1 ;  /* 0x30000030ff247230 */ /* 0x000fe40000004100 */
[C---:B------:R-:W-:Y:S01]  /*5d30*/  FMUL R9, R33.reuse, R13 ;  /* 0x0000000d21097220 */ /* 0x040fe20000400000 */
[--C-:B------:R-:W-:Y:S02]  /*5d40*/  HADD2.F32 R21, -RZ, R49.reuse.H0_H0 ;  /* 0x20000031ff157230 */ /* 0x100fe40000004100 */
[----:B------:R-:W-:Y:S01]  /*5d50*/  FMUL R10, R33, R14 ;  /* 0x0000000e210a7220 */ /* 0x000fe20000400000 */
[C---:B------:R-:W-:Y:S01]  /*5d60*/  FFMA R8, R35.reuse, R20, R8 ;  /* 0x0000001423087223 */ /* 0x040fe20000000008 */
[C---:B------:R-:W-:Y:S01]  /*5d70*/  FFMA R9, R35.reuse, R36, R9 ;  /* 0x0000002423097223 */ /* 0x040fe20000000009 */
[----:B------:R-:W-:Y:S02]  /*5d80*/  HADD2.F32 R20, -RZ, R49.H1_H1 ;  /* 0x30000031ff147230 */ /* 0x000fe40000004100 */
[----:B------:R-:W-:Y:S01]  /*5d90*/  FFMA R10, R35, R21, R10 ;  /* 0x00000015230a7223 */ /* 0x000fe2000000000a */
[C---:B------:R-:W-:Y:S01]  /*5da0*/  FMUL R15, R33.reuse, R15 ;  /* 0x0000000f210f7220 */ /* 0x040fe20000400000 */
[--C-:B------:R-:W-:Y:S02]  /*5db0*/  HADD2.F32 R21, -RZ, R50.reuse.H0_H0 ;  /* 0x20000032ff157230 */ /* 0x100fe40000004100 */
[C---:B------:R-:W-:Y:S01]  /*5dc0*/  FMUL R12, R33.reuse, R16 ;  /* 0x00000010210c7220 */ /* 0x040fe20000400000 */
[----:B------:R-:W-:Y:S02]  /*5dd0*/  HADD2.F32 R36, -RZ, R50.H1_H1 ;  /* 0x30000032ff247230 */ /* 0x000fe40000004100 */
[C---:B------:R-:W-:Y:S01]  /*5de0*/  FMUL R13, R33.reuse, R17 ;  /* 0x00000011210d7220 */ /* 0x040fe20000400000 */
[----:B------:R-:W-:Y:S02]  /*5df0*/  HADD2.F32 R37, -RZ, R51.H0_H0 ;  /* 0x20000033ff257230 */ /* 0x000fe40000004100 */
[----:B------:R-:W-:Y:S01]  /*5e00*/  FMUL R14, R33, R18 ;  /* 0x00000012210e7220 */ /* 0x000fe20000400000 */
[----:B------:R-:W-:Y:S01]  /*5e10*/  FFMA R15, R35, R20, R15 ;  /* 0x00000014230f7223 */ /* 0x000fe2000000000f */
[----:B------:R-:W-:Y:S01]  /*5e20*/  FMUL R19, R33, R19 ;  /* 0x0000001321137220 */ /* 0x000fe20000400000 */
[C---:B------:R-:W-:Y:S01]  /*5e30*/  FFMA R12, R35.reuse, R21, R12 ;  /* 0x00000015230c7223 */ /* 0x040fe2000000000c */
[C---:B------:R-:W-:Y:S01]  /*5e40*/  FFMA R13, R35.reuse, R36, R13 ;  /* 0x00000024230d7223 */ /* 0x040fe2000000000d */
[C---:B------:R-:W-:Y:S01]  /*5e50*/  FFMA R14, R35.reuse, R37, R14 ;  /* 0x00000025230e7223 */ /* 0x040fe2000000000e */
[----:B------:R-:W-:Y:S01]  /*5e60*/  FFMA R19, R35, R38, R19 ;  /* 0x0000002623137223 */ /* 0x000fe20000000013 */
[----:B------:R-:W-:Y:S02]  /*5e70*/  F2FP.F16.F32.PACK_AB R45, R7, R3 ;  /* 0x00000003072d723e */ /* 0x000fe400000000ff */
[----:B------:R-:W-:Y:S02]  /*5e80*/  F2FP.F16.F32.PACK_AB R46, R5, R4 ;  /* 0x00000004052e723e */ /* 0x000fe400000000ff */
[----:B------:R-:W-:Y:S02]  /*5e90*/  F2FP.F16.F32.PACK_AB R47, R11, R6 ;  /* 0x000000060b2f723e */ /* 0x000fe400000000ff */
[----:B------:R-:W-:Y:S02]  /*5ea0*/  F2FP.F16.F32.PACK_AB R84, R9, R8 ;  /* 0x000000080954723e */ /* 0x000fe400000000ff */
[----:B------:R-:W-:Y:S01]  /*5eb0*/  F2FP.F16.F32.PACK_AB R85, R15, R10 ;  /* 0x0000000a0f55723e */ /* 0x000fe200000000ff */
[----:B------:R1:W-:Y:S01]  /*5ec0*/  STSM.16.M88.4 [R78+0x200], R44 ;  /* 0x0002002c4e007844 */ /* 0x0003e20000000200 */
[----:B------:R-:W-:Y:S02]  /*5ed0*/  F2FP.F16.F32.PACK_AB R86, R13, R12 ;  /* 0x0000000c0d56723e */ /* 0x000fe400000000ff */
[----:B------:R-:W-:Y:S05]  /*5ee0*/  F2FP.F16.F32.PACK_AB R87, R19, R14 ;  /* 0x0000000e1357723e */ /* 0x000fea00000000ff */
[----:B------:R1:W-:Y:S01]  /*5ef0*/  STSM.16.M88.4 [R77+0x200], R84 ;  /* 0x000200544d007844 */ /* 0x0003e20000000200 */
[----:B------:R-:W-:Y:S01]  /*5f00*/  @!PT LDS RZ, [RZ] ;  /* 0x00000000fffff984 */ /* 0x000fe20000000800 */
[----:B------:R-:W-:Y:S01]  /*5f10*/  @!PT LDS RZ, [RZ] ;  /* 0x00000000fffff984 */ /* 0x000fe20000000800 */
[----:B------:R-:W-:Y:S01]  /*5f20*/  @!PT LDS RZ, [RZ] ;  /* 0x00000000fffff984 */ /* 0x000fe20000000800 */
[----:B------:R-:W-:Y:S01]  /*5f30*/  @!PT LDS RZ, [RZ] ;  /* 0x00000000fffff984 */ /* 0x000fe20000000800 */
[----:B------:R2:W-:Y:S07]  /*5f40*/  MEMBAR.ALL.CTA ;  /* 0x0000000000007992 */ /* 0x0005ee0000008000 */
[----:B--2---:R-:W2:Y:S02]  /*5f50*/  FENCE.VIEW.ASYNC.S ;  /* 0x00000000000073c6 */ /* 0x004ea40000000000 */
[----:B--2---:R-:W-:Y:S06]  /*5f60*/  BAR.SYNC.DEFER_BLOCKING 0x1, 0x80 ;  /* 0x0042000000007b1d */ /* 0x004fec0000010000 */
[----:B------:R-:W-:Y:S05]  /*5f70*/  @P0 BRA `(.L_x_99) ;  /* 0x0000000000280947 */ /* 0x000fea0003800000 */
[----:B------:R-:W-:Y:S02]  /*5f80*/  UIADD3 UR4, UPT, UPT, UR48, 0x200, URZ ;  /* 0x0000020030047890 */ /* 0x000fe4000fffe0ff */
[----:B------:R-:W-:Y:S01]  /*5f90*/  UIADD3 UR6, UP0, UPT, UR52, 0x680, URZ ;  /* 0x0000068034067890 */ /* 0x000fe2000ff1e0ff */
[----:B------:R-:W-:Y:S03]  /*5fa0*/  UMOV UR43, UR36 ;  /* 0x00000024002b7c82 */ /* 0x000fe60008000000 */
[----:B------:R-:W-:Y:S01]  /*5fb0*/  MOV R66, UR4 ;  /* 0x0000000400427c02 */ /* 0x000fe20008000f00 */
[----:B------:R-:W-:Y:S03]  /*5fc0*/  UIADD3.X UR7, UPT, UPT, URZ, UR53, URZ, UP0, !UPT ;  /* 0x00000035ff077290 */ /* 0x000fe600087fe4ff */
[----:B------:R-:W-:Y:S11]  /*5fd0*/  R2UR UR40, R66 ;  /* 0x00000000422872ca */ /* 0x000ff600000e0000 */
[----:B------:R-:W-:Y:S02]  /*5fe0*/  @!UPT UIADD3 URZ, UPT, UPT, URZ, URZ, URZ ;  /* 0x000000fffffff290 */ /* 0x000fe4000fffe0ff */
[----:B------:R2:W-:Y:S01]  /*5ff0*/  UTMASTG.3D [UR40], [UR6] ;  /* 0x00000028060073b5 */ /* 0x0005e20008010000 */
[----:B------:R0:W-:Y:S01]  /*6000*/  UTMACMDFLUSH ;  /* 0x00000000000079b7 */ /* 0x0001e20000000000 */
[----:B--2---:R-:W-:Y:S04]  /*6010*/  DEPBAR.LE SB0, 0x1 ;  /* 0x000080400000791a */ /* 0x004fe80000000000 */
.L_x_99:
[----:B------:R-:W-:Y:S05]  /*6020*/  BSYNC.RECONVERGENT B0 ;  /* 0x0000000000007941 */ /* 0x000fea0003800200 */
.L_x_98:
[----:B------:R-:W-:Y:S01]  /*6030*/  BAR.SYNC.DEFER_BLOCKING 0x1, 0x80 ;  /* 0x0042000000007b1d */ /* 0x000fe20000010000 */
[----:B------:R-:W-:Y:S01]  /*6040*/  ISETP.NE.AND P1, PT, R76, RZ, PT ;  /* 0x000000ff4c00720c */ /* 0x000fe20003f25270 */
[----:B------:R-:W-:Y:S01]  /*6050*/  UISETP.NE.AND UP0, UPT, UR49, URZ, UPT ;  /* 0x000000ff3100728c */ /* 0x000fe2000bf05270 */
[----:B------:R-:W-:Y:S11]  /*6060*/  LEA R3, R39, UR48, 0x3 ;  /* 0x0000003027037c11 */ /* 0x000ff6000f8e18ff */
[----:B------:R-:W-:Y:S01]  /*6070*/  @P1 SHF.L.U32 R2, R70, 0x1f, RZ ;  /* 0x0000001f46021819 */ /* 0x000fe200000006ff */
[----:B------:R-:W-:Y:S06]  /*6080*/  BRA.U !UP0, `(.L_x_100) ;  /* 0x0000000108247547 */ /* 0x000fec000b800000 */
[----:B------:R-:W-:Y:S01]  /*6090*/  IMAD.U32 R5, RZ, RZ, UR51 ;  /* 0x00000033ff057e24 */ /* 0x000fe2000f8e00ff */
[----:B------:R-:W-:Y:S01]  /*60a0*/  MOV R0, UR37 ;  /* 0x0000002500007c02 */ /* 0x000fe20008000f00 */
[----:B------:R-:W-:Y:S03]  /*60b0*/  UIADD3 UR51, UPT, UPT, UR51, 0x1, URZ ;  /* 0x0000000133337890 */ /* 0x000fe6000fffe0ff */
[----:B------:R-:W-:Y:S01]  /*60c0*/  @P1 LEA R5, R5, UR48, 0x3 ;  /* 0x0000003005051c11 */ /* 0x000fe2000f8e18ff */
[----:B------:R-:W-:Y:S04]  /*60d0*/  UISETP.NE.AND UP0, UPT, UR51, 0x4, UPT ;  /* 0x000000043300788c */ /* 0x000fe8000bf05270 */
[----:B------:R-:W-:Y:S01]  /*60e0*/  @P1 VIADD R5, R5, 0x60 ;  /* 0x0000006005051836 */ /* 0x000fe20000000000 */
[----:B------:R-:W-:Y:S04]  /*60f0*/  USEL UR51, UR51, URZ, UP0 ;  /* 0x000000ff33337287 */ /* 0x000fe80008000000 */
[----:B------:R-:W-:Y:S04]  /*6100*/  @P1 PRMT R0, R0, 0x654, R5 ;  /* 0x0000065400001816 */ /* 0x000fe80000000005 */
[----:B------:R2:W-:Y:S04]  /*6110*/  @P1 SYNCS.ARRIVE.TRANS64.RED.A1T0 RZ, [R0+URZ], RZ ;  /* 0x000000ff00ff19a7 */ /* 0x0005e800081004ff */
.L_x_100:
[----:B------:R-:W4:Y:S01]  /*6120*/  @P1 SYNCS.PHASECHK.TRANS64.TRYWAIT P0, [R3+URZ+0x40], R2 ;  /* 0x00004002030015a7 */ /* 0x000f2200080011ff */
[----:B------:R-:W-:Y:S01]  /*6130*/  BSSY B1, `(.L_x_101) ;  /* 0x0000013000017945 */ /* 0x000fe20003800000 */
[----:B----4-:R-:W-:Y:S03]  /*6140*/  @P1 SEL R81, RZ, 0x1, !P0 ;  /* 0x00000001ff511807 */ /* 0x010fe60004000000 */
[----:B------:R-:W-:Y:S05]  /*6150*/  @!P1 BRA `(.L_x_102) ;  /* 0x0000000000409947 */ /* 0x000fea0003800000 */
[----:B------:R-:W-:Y:S01]  /*6160*/  ISETP.NE.AND P1, PT, R82, RZ, PT ;  /* 0x000000ff5200720c */ /* 0x000fe20003f25270 */
[----:B------:R-:W-:Y:S01]  /*6170*/  BSSY B0, `(.L_x_103) ;  /* 0x0000009000007945 */ /* 0x000fe20003800000 */
[----:B------:R-:W-:Y:S11]  /*6180*/  ISETP.NE.AND P0, PT, R81, RZ, PT ;  /* 0x000000ff5100720c */ /* 0x000ff60003f05270 */
[----:B------:R-:W-:Y:S05]  /*6190*/  @P1 IMAD R4, R39, 0x1000, R80 ;  /* 0x0000100027041824 */ /* 0x000fea00078e0250 */
[----:B------:R-:W-:Y:S05]  /*61a0*/  @P1 IADD3 R2, PT, PT, R4, UR48, RZ ;  /* 0x0000003004021c10 */ /* 0x000fea000fffe0ff */
[----:B------:R-:W-:Y:S01]  /*61b0*/  @P1 IMAD.IADD R2, R71, 0x1, R2 ;  /* 0x0000000147021824 */ /* 0x000fe200078e0202 */
[----:B------:R-:W-:Y:S06]  /*61c0*/  @P0 BRA `(.L_x_104) ;  /* 0x00000000000c0947 */ /* 0x000fec0003800000 */
[----:B--2---:R-:W-:Y:S04]  /*61d0*/  SHF.L.U32 R0, R70, 0x1f, RZ ;  /* 0x0000001f46007819 */ /* 0x004fe800000006ff */
[----:B------:R-:W2:Y:S02]  /*61e0*/  SYNCS.PHASECHK.TRANS64.TRYWAIT P0, [R3+URZ+0x40], R0 ;  /* 0x00004000030075a7 */ /* 0x000ea400080011ff */
[----:B--2---:R-:W-:Y:S05]  /*61f0*/  @!P0 BRA `(.L_x_105) ;  /* 0x0000002400908947 */ /* 0x004fea0003800000 */
.L_x_104:
[----:B------:R-:W-:Y:S05]  /*6200*/  BSYNC B0 ;  /* 0x0000000000007941 */ /* 0x000fea0003800000 */
.L_x_103:
[----:B------:R-:W-:Y:S02]  /*6210*/  ISETP.NE.AND P0, PT, R82, RZ, PT ;  /* 0x000000ff5200720c */ /* 0x000fe40003f05270 */
[----:B------:R-:W-:Y:S11]  /*6220*/  IADD3 R39, PT, PT, R39, 0x1, RZ ;  /* 0x0000000127277810 */ /* 0x000ff60007ffe0ff */
[----:B------:R-:W-:Y:S05]  /*6230*/  @P0 WARPSYNC.ALL ;  /* 0x0000000000000948 */ /* 0x000fea0003800000 */
[----:B------:R4:W1:Y:S04]  /*6240*/  @P0 LDSM.16.M88.4 R40, [R4+UR48+0x200] ;  /* 0x000200300428083b */ /* 0x0008680008000200 */
[----:B------:R4:W1:Y:S02]  /*6250*/  @P0 LDSM.16.M88.4 R48, [R2+0x200] ;  /* 0x000200000230083b */ /* 0x0008640000000200 */
.L_x_102:
[----:B------:R-:W-:Y:S05]  /*6260*/  BSYNC B1 ;  /* 0x0000000000017941 */ /* 0x000fea0003800000 */
.L_x_101:
[----:B--2---:R-:W-:Y:S05]  /*6270*/  VIADD R0, R34, 0x20 ;  /* 0x0000002022007836 */ /* 0x004fea0000000000 */
[----:B------:R-:W-:Y:S04]  /*6280*/  SHF.R.U32.HI R0, RZ, 0x15, R0 ;  /* 0x00000015ff007819 */ /* 0x000fe80000011600 */
[----:B------:R-:W-:Y:S11]  /*6290*/  LOP3.LUT P0, RZ, R0, 0x3, R65, 0x48, !PT ;  /* 0x0000000300ff7812 */ /* 0x000ff60007804841 */
[----:B------:R-:W-:Y:S02]  /*62a0*/  @!UPT UIADD3 URZ, UPT, UPT, URZ, URZ, URZ ;  /* 0x000000fffffff290 */ /* 0x000fe4000fffe0ff */
[----:B------:R-:W-:Y:S05]  /*62b0*/  @!P0 BRA `(.L_x_106) ;  /* 0x0000000000408947 */ /* 0x000fea0003800000 */
[----:B------:R-:W2:Y:S01]  /*62c0*/  LDCU.64 UR8, c[0x4][0x70] ;  /* 0x01000e00ff0877ac */ /* 0x000ea20008000a00 */
[----:B------:R-:W-:Y:S01]  /*62d0*/  MOV R3, 0x0 ;  /* 0x0000000000037802 */ /* 0x000fe20000000f00 */
[----:B------:R-:W-:Y:S02]  /*62e0*/  HFMA2 R12, -RZ, RZ, 0, 5.9604644775390625e-08 ;  /* 0x00000001ff0c7431 */ /* 0x000fe400000001ff */
[----:B------:R-:W-:Y:S02]  /*62f0*/  IMAD.MOV.U32 R8, RZ, RZ, 0x192 ;  /* 0x00000192ff087424 */ /* 0x000fe400078e00ff */
[----:B------:R-:W-:Y:S01]  /*6300*/  IMAD.MOV.U32 R13, RZ, RZ, RZ ;  /* 0x000000ffff0d7224 */ /* 0x000fe200078e00ff */
[----:B------:R-:W5:Y:S01]  /*6310*/  LDCU.64 UR6, c[0x4][0x78] ;  /* 0x01000f00ff0677ac */ /* 0x000f620008000a00 */
[----:B----4-:R-:W4:Y:S01]  /*6320*/  LDC.64 R2, c[0x4][R3] ;  /* 0x0100000003027b82 */ /* 0x010f220000000a00 */
[----:B------:R-:W3:Y:S01]  /*6330*/  LDCU.64 UR4, c[0x4][0x10] ;  /* 0x01000200ff0477ac */ /* 0x000ee20008000a00 */
[----:B--2---:R-:W-:Y:S01]  /*6340*/  MOV R5, UR9 ;  /* 0x0000000900057c02 */ /* 0x004fe20008000f00 */
[----:B------:R-:W-:Y:S01]  /*6350*/  IMAD.U32 R4, RZ, RZ, UR8 ;  /* 0x00000008ff047e24 */ /* 0x000fe2000f8e00ff */
[----:B-----5:R-:W-:Y:S01]  /*6360*/  MOV R7, UR7 ;  /* 0x0000000700077c02 */ /* 0x020fe20008000f00 */
[----:B------:R-:W-:Y:S01]  /*6370*/  IMAD.U32 R6, RZ, RZ, UR6 ;  /* 0x00000006ff067e24 */ /* 0x000fe2000f8e00ff */
[----:B---3--:R-:W-:Y:S01]  /*6380*/  MOV R11, UR5 ;  /* 0x00000005000b7c02 */ /* 0x008fe20008000f00 */
[----:B------:R-:W-:Y:S02]  /*6390*/  IMAD.U32 R10, RZ, RZ, UR4 ;  /* 0x00000004ff0a7e24 */ /* 0x000fe4000f8e00ff */
[----:B------:R-:W-:Y:S07]  /*63a0*/  LEPC R20, `(.L_x_106) ;  /* 0x000000001014794e */ /* 0x000fee0000000000 */
[----:B-1--4-:R-:W-:Y:S05]  /*63b0*/  CALL.ABS.NOINC R2 ;  /* 0x0000000002007343 */ /* 0x012fea0003c00000 */
.L_x_106:
[----:B------:R-:W-:Y:S01]  /*63c0*/  ISETP.NE.AND P6, PT, R76, RZ, PT ;  /* 0x000000ff4c00720c */ /* 0x000fe20003fc5270 */
[----:B------:R-:W-:Y:S05]  /*63d0*/  WARPSYNC.ALL ;  /* 0x0000000000007948 */ /* 0x000fea0003800000 */
[----:B------:R-:W-:Y:S01]  /*63e0*/  R2UR UR4, R34 ;  /* 0x00000000220472ca */ /* 0x000fe200000e0000 */
[--C-:B-1----:R-:W-:Y:S01]  /*63f0*/  HADD2.F32 R20, -RZ, R40.reuse.H0_H0 ;  /* 0x20000028ff147230 */ /* 0x102fe20000004100 */
[----:B------:R-:W-:Y:S01]  /*6400*/  ISETP.NE.AND P0, PT, R72, RZ, PT ;  /* 0x000000ff4800720c */ /* 0x000fe20003f05270 */
[----:B------:R-:W-:Y:S01]  /*6410*/  HADD2.F32 R21, -RZ, R40.H1_H1 ;  /* 0x30000028ff157230 */ /* 0x000fe20000004100 */
[----:B------:R-:W-:Y:S01]  /*6420*/  MOV R38, UR51 ;  /* 0x0000003300267c02 */ /* 0x000fe20008000f00 */
[--C-:B------:R-:W-:Y:S01]  /*6430*/  HADD2.F32 R36, -RZ, R41.reuse.H1_H1 ;  /* 0x30000029ff247230 */ /* 0x100fe20000004100 */
[----:B------:R-:W-:Y:S01]  /*6440*/  MOV R83, UR37 ;  /* 0x0000002500537c02 */ /* 0x000fe20008000f00 */
[----:B------:R-:W-:Y:S01]  /*6450*/  HADD2.F32 R37, -RZ, R48.H0_H0 ;  /* 0x20000030ff257230 */ /* 0x000fe20000004100 */
[----:B------:R-:W-:Y:S01]  /*6460*/  @P6 LEA R38, R38, UR48, 0x3 ;  /* 0x0000003026266c11 */ /* 0x000fe2000f8e18ff */
[----:B------:R-:W-:Y:S01]  /*6470*/  BSSY.RECONVERGENT B0, `(.L_x_107) ;  /* 0x000004d000007945 */ /* 0x000fe20003800200 */
[----:B------:R-:W-:Y:S02]  /*6480*/  @P6 SHF.L.U32 R88, R70, 0x1f, RZ ;  /* 0x0000001f46586819 */ /* 0x000fe400000006ff */
[----:B------:R-:W-:Y:S01]  /*6490*/  @P6 IADD3 R38, PT, PT, R38, 0x60, RZ ;  /* 0x0000006026266810 */ /* 0x000fe20007ffe0ff */
[----:B----4-:R-:W1:Y:S03]  /*64a0*/  LDTM.16dp256bit.x4 R4, tmem[UR4+0x20] ;  /* 0x00002004000479ee */ /* 0x010e660008120000 */
[----:B------:R-:W-:Y:S02]  /*64b0*/  @P6 PRMT R38, R83, 0x654, R38 ;  /* 0x0000065453266816 */ /* 0x000fe40000000026 */
[----:B------:R-:W-:Y:S01]  /*64c0*/  LEA R83, R39, UR48, 0x3 ;  /* 0x0000003027537c11 */ /* 0x000fe2000f8e18ff */
[C---:B-1----:R-:W-:Y:S01]  /*64d0*/  FMUL R0, R33.reuse, R4 ;  /* 0x0000000421007220 */ /* 0x042fe20000400000 */
[C---:B------:R-:W-:Y:S01]  /*64e0*/  FMUL R2, R33.reuse, R5 ;  /* 0x0000000521027220 */ /* 0x040fe20000400000 */
[C---:B------:R-:W-:Y:S01]  /*64f0*/  FMUL R3, R33.reuse, R6 ;  /* 0x0000000621037220 */ /* 0x040fe20000400000 */
[----:B------:R-:W-:Y:S01]  /*6500*/  FMUL R7, R33, R7 ;  /* 0x0000000721077220 */ /* 0x000fe20000400000 */
[C---:B------:R-:W-:Y:S01]  /*6510*/  FFMA R0, R35.reuse, R20, R0 ;  /* 0x0000001423007223 */ /* 0x040fe20000000000 */
[----:B------:R-:W-:Y:S02]  /*6520*/  HADD2.F32 R20, -RZ, R41.H0_H0 ;  /* 0x20000029ff147230 */ /* 0x000fe40000004100 */
[----:B------:R-:W-:Y:S01]  /*6530*/  FFMA R2, R35, R21, R2 ;  /* 0x0000001523027223 */ /* 0x000fe20000000002 */
[C---:B------:R-:W-:Y:S01]  /*6540*/  FMUL R4, R33.reuse, R8 ;  /* 0x0000000821047220 */ /* 0x040fe20000400000 */
[----:B------:R-:W-:Y:S01]  /*6550*/  FMUL R5, R33, R9 ;  /* 0x0000000921057220 */ /* 0x000fe20000400000 */
[--C-:B------:R-:W-:Y:S02]  /*6560*/  HADD2.F32 R21, -RZ, R43.reuse.H0_H0 ;  /* 0x2000002bff157230 */ /* 0x100fe40000004100 */
[C---:B------:R-:W-:Y:S01]  /*6570*/  FFMA R3, R35.reuse, R20, R3 ;  /* 0x0000001423037223 */ /* 0x040fe20000000003 */
[--C-:B------:R-:W-:Y:S01]  /*6580*/  HADD2.F32 R20, -RZ, R42.reuse.H0_H0 ;  /* 0x2000002aff147230 */ /* 0x100fe20000004100 */
[----:B------:R-:W-:Y:S01]  /*6590*/  F2FP.F16.F32.PACK_AB R44, R2, R0 ;  /* 0x00000000022c723e */ /* 0x000fe200000000ff */
[----:B------:R-:W-:Y:S01]  /*65a0*/  FFMA R7, R35, R36, R7 ;  /* 0x0000002423077223 */ /* 0x000fe20000000007 */
[----:B------:R-:W-:Y:S01]  /*65b0*/  FMUL R6, R33, R10 ;  /* 0x0000000a21067220 */ /* 0x000fe20000400000 */
[----:B------:R-:W-:Y:S02]  /*65c0*/  HADD2.F32 R36, -RZ, R43.H1_H1 ;  /* 0x3000002bff247230 */ /* 0x000fe40000004100 */
[----:B------:R-:W-:Y:S01]  /*65d0*/  FFMA R4, R35, R20, R4 ;  /* 0x0000001423047223 */ /* 0x000fe20000000004 */
[----:B------:R-:W-:Y:S01]  /*65e0*/  HADD2.F32 R20, -RZ, R42.H1_H1 ;  /* 0x3000002aff147230 */ /* 0x000fe20000004100 */
[----:B------:R-:W-:Y:S01]  /*65f0*/  F2FP.F16.F32.PACK_AB R45, R7, R3 ;  /* 0x00000003072d723e */ /* 0x000fe200000000ff */
[C---:B------:R-:W-:Y:S01]  /*6600*/  FMUL R11, R33.reuse, R11 ;  /* 0x0000000b210b7220 */ /* 0x040fe20000400000 */
[C---:B------:R-:W-:Y:S01]  /*6610*/  FMUL R8, R33.reuse, R12 ;  /* 0x0000000c21087220 */ /* 0x040fe20000400000 */
[----:B------:R-:W-:Y:S01]  /*6620*/  FMUL R9, R33, R13 ;  /* 0x0000000d21097220 */ /* 0x000fe20000400000 */
[C---:B------:R-:W-:Y:S01]  /*6630*/  FFMA R5, R35.reuse, R20, R5 ;  /* 0x0000001423057223 */ /* 0x040fe20000000005 */
[----:B------:R-:W-:Y:S02]  /*6640*/  HADD2.F32 R20, -RZ, R48.H1_H1 ;  /* 0x30000030ff147230 */ /* 0x000fe40000004100 */
[C---:B------:R-:W-:Y:S01]  /*6650*/  FFMA R6, R35.reuse, R21, R6 ;  /* 0x0000001523067223 */ /* 0x040fe20000000006 */
[C---:B------:R-:W-:Y:S01]  /*6660*/  FFMA R11, R35.reuse, R36, R11 ;  /* 0x00000024230b7223 */ /* 0x040fe2000000000b */
[C---:B------:R-:W-:Y:S01]  /*6670*/  FFMA R8, R35.reuse, R37, R8 ;  /* 0x0000002523087223 */ /* 0x040fe20000000008 */
[--C-:B------:R-:W-:Y:S02]  /*6680*/  HADD2.F32 R21, -RZ, R49.reuse.H0_H0 ;  /* 0x20000031ff157230 */ /* 0x100fe40000004100 */
[----:B------:R-:W-:Y:S01]  /*6690*/  FFMA R9, R35, R20, R9 ;  /* 0x0000001423097223 */ /* 0x000fe20000000009 */
[C---:B------:R-:W-:Y:S01]  /*66a0*/  FMUL R10, R33.reuse, R14 ;  /* 0x0000000e210a7220 */ /* 0x040fe20000400000 */
[----:B------:R-:W-:Y:S02]  /*66b0*/  HADD2.F32 R20, -RZ, R49.H1_H1 ;  /* 0x30000031ff147230 */ /* 0x000fe40000004100 */
[C---:B------:R-:W-:Y:S01]  /*66c0*/  FMUL R15, R33.reuse, R15 ;  /* 0x0000000f210f7220 */ /* 0x040fe20000400000 */
[----:B------:R-:W-:Y:S01]  /*66d0*/  FMUL R12, R33, R16 ;  /* 0x00000010210c7220 */ /* 0x000fe20000400000 */
[C---:B------:R-:W-:Y:S01]  /*66e0*/  FFMA R10, R35.reuse, R21, R10 ;  /* 0x00000015230a7223 */ /* 0x040fe2000000000a */
[--C-:B------:R-:W-:Y:S02]  /*66f0*/  HADD2.F32 R21, -RZ, R50.reuse.H0_H0 ;  /* 0x20000032ff157230 */ /* 0x100fe40000004100 */
[----:B------:R-:W-:Y:S01]  /*6700*/  FFMA R15, R35, R20, R15 ;  /* 0x00000014230f7223 */ /* 0x000fe2000000000f */
[----:B------:R-:W-:Y:S02]  /*6710*/  HADD2.F32 R20, -RZ, R50.H1_H1 ;  /* 0x30000032ff147230 */ /* 0x000fe40000004100 */
[C---:B------:R-:W-:Y:S01]  /*6720*/  FMUL R13, R33.reuse, R17 ;  /* 0x00000011210d7220 */ /* 0x040fe20000400000 */
[--C-:B------:R-:W-:Y:S02]  /*6730*/  HADD2.F32 R37, -RZ, R51.reuse.H0_H0 ;  /* 0x20000033ff257230 */ /* 0x100fe40000004100 */
[C---:B------:R-:W-:Y:S01]  /*6740*/  FMUL R14, R33.reuse, R18 ;  /* 0x00000012210e7220 */ /* 0x040fe20000400000 */
[----:B------:R-:W-:Y:S02]  /*6750*/  HADD2.F32 R36, -RZ, R51.H1_H1 ;  /* 0x30000033ff247230 */ /* 0x000fe40000004100 */
        /* <DEDUP_REMOVED lines=21> */
[----:B------:R-:W-:Y:S02]  /*68b0*/  UIADD3 UR8, UP0, UPT, UR52, 0x680, URZ ;  /* 0x0000068034087890 */ /* 0x000fe4000ff1e0ff */
[----:B------:R-:W-:Y:S02]  /*68c0*/  UIADD3 UR5, UPT, UPT, UR41, 0x20, URZ ;  /* 0x0000002029057890 */ /* 0x000fe4000fffe0ff */
[----:B------:R-:W-:Y:S02]  /*68d0*/  UIADD3 UR4, UPT, UPT, UR48, 0x1200, URZ ;  /* 0x0000120030047890 */ /* 0x000fe4000fffe0ff */
[----:B------:R-:W-:Y:S01]  /*68e0*/  UIADD3.X UR9, UPT, UPT, URZ, UR53, URZ, UP0, !UPT ;  /* 0x00000035ff097290 */ /* 0x000fe200087fe4ff */
[----:B------:R-:W-:Y:S01]  /*68f0*/  UMOV UR6, UR42 ;  /* 0x0000002a00067c82 */ /* 0x000fe20008000000 */
[----:B------:R-:W-:Y:S07]  /*6900*/  UMOV UR7, UR36 ;  /* 0x0000002400077c82 */ /* 0x000fee0008000000 */
[----:B------:R2:W-:Y:S01]  /*6910*/  UTMASTG.3D [UR4], [UR8] ;  /* 0x00000004080073b5 */ /* 0x0005e20008010000 */
[----:B------:R0:W-:Y:S01]  /*6920*/  UTMACMDFLUSH ;  /* 0x00000000000079b7 */ /* 0x0001e20000000000 */
[----:B--2---:R-:W-:Y:S04]  /*6930*/  DEPBAR.LE SB0, 0x1 ;  /* 0x000080400000791a */ /* 0x004fe80000000000 */
.L_x_108:
[----:B------:R-:W-:Y:S05]  /*6940*/  BSYNC.RECONVERGENT B0 ;  /* 0x0000000000007941 */ /* 0x000fea0003800200 */
.L_x_107:
[----:B------:R-:W-:Y:S01]  /*6950*/  BAR.SYNC.DEFER_BLOCKING 0x1, 0x80 ;  /* 0x0042000000007b1d */ /* 0x000fe20000010000 */
[----:B------:R-:W-:Y:S04]  /*6960*/  UIADD3 UR40, UPT, UPT, UR51, 0x1, URZ ;  /* 0x0000000133287890 */ /* 0x000fe8000fffe0ff */
[----:B------:R-:W-:Y:S04]  /*6970*/  UISETP.NE.AND UP0, UPT, UR40, 0x4, UPT ;  /* 0x000000042800788c */ /* 0x000fe8000bf05270 */
[----:B------:R-:W-:Y:S01]  /*6980*/  USEL UR40, UR40, URZ, UP0 ;  /* 0x000000ff28287287 */ /* 0x000fe20008000000 */
[----:B------:R2:W-:Y:S01]  /*6990*/  @P6 SYNCS.ARRIVE.TRANS64.RED.A1T0 RZ, [R38+URZ], RZ ;  /* 0x000000ff26ff69a7 */ /* 0x0005e200081004ff */
[----:B------:R-:W-:Y:S01]  /*69a0*/  BSSY B1, `(.L_x_109) ;  /* 0x0000014000017945 */ /* 0x000fe20003800000 */
[----:B------:R-:W4:Y:S02]  /*69b0*/  @P6 SYNCS.PHASECHK.TRANS64.TRYWAIT P0, [R83+URZ+0x40], R88 ;  /* 0x00004058530065a7 */ /* 0x000f2400080011ff */
[----:B----4-:R-:W-:Y:S01]  /*69c0*/  @P6 SEL R81, RZ, 0x1, !P0 ;  /* 0x00000001ff516807 */ /* 0x010fe20004000000 */
[----:B--2---:R-:W-:Y:S06]  /*69d0*/  @!P6 BRA `(.L_x_110) ;  /* 0x000000000040e947 */ /* 0x004fec0003800000 */
[----:B------:R-:W-:Y:S01]  /*69e0*/  ISETP.NE.AND P1, PT, R82, RZ, PT ;  /* 0x000000ff5200720c */ /* 0x000fe20003f25270 */
[----:B------:R-:W-:Y:S01]  /*69f0*/  BSSY B0, `(.L_x_111) ;  /* 0x0000009000007945 */ /* 0x000fe20003800000 */
[----:B------:R-:W-:Y:S11]  /*6a00*/  ISETP.NE.AND P0, PT, R81, RZ, PT ;  /* 0x000000ff5100720c */ /* 0x000ff60003f05270 */
[----:B------:R-:W-:Y:S05]  /*6a10*/  @P1 IMAD R2, R39, 0x1000, R80 ;  /* 0x0000100027021824 */ /* 0x000fea00078e0250 */
[----:B------:R-:W-:Y:S05]  /*6a20*/  @P1 IADD3 R0, PT, PT, R2, UR48, RZ ;  /* 0x0000003002001c10 */ /* 0x000fea000fffe0ff */
[----:B------:R-:W-:Y:S01]  /*6a30*/  @P1 IMAD.IADD R0, R71, 0x1, R0 ;  /* 0x0000000147001824 */ /* 0x000fe200078e0200 */
[----:B------:R-:W-:Y:S06]  /*6a40*/  @P0 BRA `(.L_x_112) ;  /* 0x00000000000c0947 */ /* 0x000fec0003800000 */
[----:B------:R-:W-:Y:S04]  /*6a50*/  SHF.L.U32 R4, R70, 0x1f, RZ ;  /* 0x0000001f46047819 */ /* 0x000fe800000006ff */
[----:B------:R-:W2:Y:S02]  /*6a60*/  SYNCS.PHASECHK.TRANS64.TRYWAIT P0, [R83+URZ+0x40], R4 ;  /* 0x00004004530075a7 */ /* 0x000ea400080011ff */
[----:B--2---:R-:W-:Y:S05]  /*6a70*/  @!P0 BRA `(.L_x_113) ;  /* 0x0000001c00848947 */ /* 0x004fea0003800000 */
.L_x_112:
[----:B------:R-:W-:Y:S05]  /*6a80*/  BSYNC B0 ;  /* 0x0000000000007941 */ /* 0x000fea0003800000 */
.L_x_111:
[----:B------:R-:W-:Y:S02]  /*6a90*/  ISETP.NE.AND P0, PT, R82, RZ, PT ;  /* 0x000000ff5200720c */ /* 0x000fe40003f05270 */
[----:B------:R-:W-:Y:S11]  /*6aa0*/  IADD3 R39, PT, PT, R39, 0x1, RZ ;  /* 0x0000000127277810 */ /* 0x000ff60007ffe0ff */
[----:B------:R-:W-:Y:S05]  /*6ab0*/  @P0 WARPSYNC.ALL ;  /* 0x0000000000000948 */ /* 0x000fea0003800000 */
[----:B------:R4:W1:Y:S04]  /*6ac0*/  @P0 LDSM.16.M88.4 R40, [R2+UR48+0x200] ;  /* 0x000200300228083b */ /* 0x0008680008000200 */
[----:B------:R4:W1:Y:S02]  /*6ad0*/  @P0 LDSM.16.M88.4 R48, [R0+0x200] ;  /* 0x000200000030083b */ /* 0x0008640000000200 */
.L_x_110:
[----:B------:R-:W-:Y:S05]  /*6ae0*/  BSYNC B1 ;  /* 0x0000000000017941 */ /* 0x000fea0003800000 */
.L_x_109:
[----:B----4-:R-:W-:Y:S05]  /*6af0*/  VIADD R0, R34, 0x40 ;  /* 0x0000004022007836 */ /* 0x010fea0000000000 */
[----:B------:R-:W-:Y:S04]  /*6b00*/  SHF.R.U32.HI R0, RZ, 0x15, R0 ;  /* 0x00000015ff007819 */ /* 0x000fe80000011600 */
[----:B------:R-:W-:Y:S11]  /*6b10*/  LOP3.LUT P0, RZ, R0, 0x3, R65, 0x48, !PT ;  /* 0x0000000300ff7812 */ /* 0x000ff60007804841 */
[----:B------:R-:W-:Y:S02]  /*6b20*/  @!UPT UIADD3 URZ, UPT, UPT, URZ, URZ, URZ ;  /* 0x000000fffffff290 */ /* 0x000fe4000fffe0ff */
        /* <DEDUP_REMOVED lines=8> */
[----:B------:R-:W3:Y:S01]  /*6bb0*/  LDCU.64 UR4, c[0x4][0x10] ;  /* 0x01000200ff0477ac */ /* 0x000ee20008000a00 */
[----:B----4-:R-:W-:Y:S01]  /*6bc0*/  MOV R5, UR9 ;  /* 0x0000000900057c02 */ /* 0x010fe20008000f00 */
[----:B--2---:R-:W-:Y:S01]  /*6bd0*/  IMAD.U32 R4, RZ, RZ, UR8 ;  /* 0x00000008ff047e24 */ /* 0x004fe2000f8e00ff */
[----:B-----5:R-:W-:Y:S01]  /*6be0*/  MOV R7, UR7 ;  /* 0x0000000700077c02 */ /* 0x020fe20008000f00 */
[----:B------:R-:W-:Y:S01]  /*6bf0*/  IMAD.U32 R6, RZ, RZ, UR6 ;  /* 0x00000006ff067e24 */ /* 0x000fe2000f8e00ff */
[----:B---3--:R-:W-:Y:S01]  /*6c00*/  MOV R11, UR5 ;  /* 0x00000005000b7c02 */ /* 0x008fe20008000f00 */
[----:B------:R-:W-:Y:S02]  /*6c10*/  IMAD.U32 R10, RZ, RZ, UR4 ;  /* 0x00000004ff0a7e24 */ /* 0x000fe4000f8e00ff */
[----:B------:R-:W-:Y:S07]  /*6c20*/  LEPC R20, `(.L_x_114) ;  /* 0x000000001014794e */ /* 0x000fee0000000000 */
[----:B-1----:R-:W-:Y:S05]  /*6c30*/  CALL.ABS.NOINC R2 ;  /* 0x0000000002007343 */ /* 0x002fea0003c00000 */
.L_x_114:
        /* <DEDUP_REMOVED lines=8> */
[----:B--2---:R-:W-:Y:S01]  /*6cc0*/  MOV R83, UR37 ;  /* 0x0000002500537c02 */ /* 0x004fe20008000f00 */
[----:B------:R-:W-:Y:S01]  /*6cd0*/  HADD2.F32 R37, -RZ, R48.H0_H0 ;  /* 0x20000030ff257230 */ /* 0x000fe20000004100 */
[----:B------:R-:W-:Y:S01]  /*6ce0*/  @P6 LEA R38, R38, UR48, 0x3 ;  /* 0x0000003026266c11 */ /* 0x000fe2000f8e18ff */
[----:B------:R-:W-:Y:S01]  /*6cf0*/  BSSY.RECONVERGENT B0, `(.L_x_115) ;  /* 0x000004d000007945 */ /* 0x000fe20003800200 */
[----:B------:R-:W-:Y:S02]  /*6d00*/  LEA R88, R39, UR48, 0x3 ;  /* 0x0000003027587c11 */ /* 0x000fe4000f8e18ff */
[----:B------:R-:W-:Y:S01]  /*6d10*/  @P6 IADD3 R38, PT, PT, R38, 0x60, RZ ;  /* 0x0000006026266810 */ /* 0x000fe20007ffe0ff */
[----:B------:R-:W1:Y:S03]  /*6d20*/  LDTM.16dp256bit.x4 R4, tmem[UR4+0x40] ;  /* 0x00004004000479ee */ /* 0x000e660008120000 */
[----:B------:R-:W-:Y:S02]  /*6d30*/  @P6 PRMT R38, R83, 0x654, R38 ;  /* 0x0000065453266816 */ /* 0x000fe40000000026 */
[----:B------:R-:W-:Y:S01]  /*6d40*/  @P6 SHF.L.U32 R83, R70, 0x1f, RZ ;  /* 0x0000001f46536819 */ /* 0x000fe200000006ff */
        /* <DEDUP_REMOVED lines=71> */
.L_x_116:
[----:B------:R-:W-:Y:S05]  /*71c0*/  BSYNC.RECONVERGENT B0 ;  /* 0x0000000000007941 */ /* 0x000fea0003800200 */
.L_x_115:
        /* <DEDUP_REMOVED lines=19> */
.L_x_120:
[----:B------:R-:W-:Y:S05]  /*7300*/  BSYNC B0 ;  /* 0x0000000000007941 */ /* 0x000fea0003800000 */
.L_x_119:
[----:B------:R-:W-:Y:S11]  /*7310*/  ISETP.NE.AND P0, PT, R82, RZ, PT ;  /* 0x000000ff5200720c */ /* 0x000ff60003f05270 */
[----:B------:R-:W-:Y:S02]  /*7320*/  @!UPT UIADD3 URZ, UPT, UPT, URZ, URZ, URZ ;  /* 0x000000fffffff290 */ /* 0x000fe4000fffe0ff */
[----:B------:R-:W-:Y:S05]  /*7330*/  @P0 WARPSYNC.ALL ;  /* 0x0000000000000948 */ /* 0x000fea0003800000 */
[----:B------:R4:W1:Y:S04]  /*7340*/  @P0 LDSM.16.M88.4 R40, [R39+UR48+0x200] ;  /* 0x000200302728083b */ /* 0x0008680008000200 */
[----:B------:R4:W1:Y:S02]  /*7350*/  @P0 LDSM.16.M88.4 R48, [R0+0x200] ;  /* 0x000200000030083b */ /* 0x0008640000000200 */
.L_x_118:
[----:B------:R-:W-:Y:S05]  /*7360*/  BSYNC B1 ;  /* 0x0000000000017941 */ /* 0x000fea0003800000 */
.L_x_117:
[----:B----4-:R-:W-:Y:S05]  /*7370*/  VIADD R0, R34, 0x60 ;  /* 0x0000006022007836 */ /* 0x010fea0000000000 */
[----:B------:R-:W-:Y:S04]  /*7380*/  SHF.R.U32.HI R0, RZ, 0x15, R0 ;  /* 0x00000015ff007819 */ /* 0x000fe80000011600 */
[----:B------:R-:W-:Y:S11]  /*7390*/  LOP3.LUT P0, RZ, R0, 0x3, R65, 0x48, !PT ;  /* 0x0000000300ff7812 */ /* 0x000ff60007804841 */
[----:B------:R-:W-:Y:S02]  /*73a0*/  @!UPT UIADD3 URZ, UPT, UPT, URZ, URZ, URZ ;  /* 0x000000fffffff290 */ /* 0x000fe4000fffe0ff */
[----:B------:R-:W-:Y:S05]  /*73b0*/  @!P0 BRA `(.L_x_122) ;  /* 0x0000000000408947 */ /* 0x000fea0003800000 */
[----:B------:R-:W4:Y:S01]  /*73c0*/  LDCU.64 UR8, c[0x4][0x70] ;  /* 0x01000e00ff0877ac */ /* 0x000f220008000a00 */
[----:B--2---:R-:W-:Y:S01]  /*73d0*/  MOV R3, 0x0 ;  /* 0x0000000000037802 */ /* 0x004fe20000000f00 */
[----:B------:R-:W-:Y:S02]  /*73e0*/  HFMA2 R12, -RZ, RZ, 0, 5.9604644775390625e-08 ;  /* 0x00000001ff0c7431 */ /* 0x000fe400000001ff */
[----:B------:R-:W-:Y:S02]  /*73f0*/  IMAD.MOV.U32 R8, RZ, RZ, 0x192 ;  /* 0x00000192ff087424 */ /* 0x000fe400078e00ff */
[----:B------:R-:W-:Y:S01]  /*7400*/  IMAD.MOV.U32 R13, RZ, RZ, RZ ;  /* 0x000000ffff0d7224 */ /* 0x000fe200078e00ff */
[----:B------:R-:W2:Y:S01]  /*7410*/  LDCU.64 UR6, c[0x4][0x78] ;  /* 0x01000f00ff0677ac */ /* 0x000ea20008000a00 */
[----:B------:R-:W1:Y:S01]  /*7420*/  LDC.64 R2, c[0x4][R3] ;  /* 0x0100000003027b82 */ /* 0x000e620000000a00 */
[----:B------:R-:W5:Y:S01]  /*7430*/  LDCU.64 UR4, c[0x4][0x10] ;  /* 0x01000200ff0477ac */ /* 0x000f620008000a00 */
[----:B----4-:R-:W-:Y:S01]  /*7440*/  MOV R5, UR9 ;  /* 0x0000000900057c02 */ /* 0x010fe20008000f00 */
[----:B------:R-:W-:Y:S01]  /*7450*/  IMAD.U32 R4, RZ, RZ, UR8 ;  /* 0x00000008ff047e24 */ /* 0x000fe2000f8e00ff */
[----:B--2---:R-:W-:Y:S01]  /*7460*/  MOV R7, UR7 ;  /* 0x0000000700077c02 */ /* 0x004fe20008000f00 */
[----:B------:R-:W-:Y:S01]  /*7470*/  IMAD.U32 R6, RZ, RZ, UR6 ;  /* 0x00000006ff067e24 */ /* 0x000fe2000f8e00ff */
[----:B-----5:R-:W-:Y:S01]  /*7480*/  MOV R11, UR5 ;  /* 0x00000005000b7c02 */ /* 0x020fe20008000f00 */
[----:B------:R-:W-:Y:S02]  /*7490*/  IMAD.U32 R10, RZ, RZ, UR4 ;  /* 0x00000004ff0a7e24 */ /* 0x000fe4000f8e00ff */
[----:B------:R-:W-:Y:S07]  /*74a0*/  LEPC R20, `(.L_x_122) ;  /* 0x000000001014794e */ /* 0x000fee0000000000 */
[----:B-1-3--:R-:W-:Y:S05]  /*74b0*/  CALL.ABS.NOINC R2 ;  /* 0x0000000002007343 */ /* 0x00afea0003c00000 */
.L_x_122:
[----:B------:R-:W-:Y:S01]  /*74c0*/  ISETP.NE.AND P0, PT, R72, RZ, PT ;  /* 0x000000ff4800720c */ /* 0x000fe20003f05270 */
[----:B------:R-:W-:Y:S05]  /*74d0*/  WARPSYNC.ALL ;  /* 0x0000000000007948 */ /* 0x000fea0003800000 */
[----:B------:R-:W-:Y:S01]  /*74e0*/  R2UR UR4, R34 ;  /* 0x00000000220472ca */ /* 0x000fe200000e0000 */
[--C-:B-1----:R-:W-:Y:S01]  /*74f0*/  HADD2.F32 R20, -RZ, R40.reuse.H0_H0 ;  /* 0x20000028ff147230 */ /* 0x102fe20000004100 */
[----:B------:R-:W-:Y:S01]  /*7500*/  R2UR UR5, R79 ;  /* 0x000000004f0572ca */ /* 0x000fe200000e0000 */
[----:B------:R-:W-:Y:S01]  /*7510*/  HADD2.F32 R36, -RZ, R40.H1_H1 ;  /* 0x30000028ff247230 */ /* 0x000fe20000004100 */
[----:B------:R-:W-:Y:S01]  /*7520*/  BSSY.RECONVERGENT B0, `(.L_x_123) ;  /* 0x000004f000007945 */ /* 0x000fe20003800200 */
[--C-:B------:R-:W-:Y:S02]  /*7530*/  HADD2.F32 R21, -RZ, R41.reuse.H0_H0 ;  /* 0x20000029ff157230 */ /* 0x100fe40000004100 */
[----:B------:R-:W-:Y:S02]  /*7540*/  HADD2.F32 R38, -RZ, R41.H1_H1 ;  /* 0x30000029ff267230 */ /* 0x000fe40000004100 */
[--C-:B------:R-:W-:Y:S02]  /*7550*/  HADD2.F32 R37, -RZ, R42.reuse.H0_H0 ;  /* 0x2000002aff257230 */ /* 0x100fe40000004100 */
[----:B------:R-:W-:Y:S02]  /*7560*/  HADD2.F32 R40, -RZ, R42.H1_H1 ;  /* 0x3000002aff287230 */ /* 0x000fe40000004100 */
[----:B------:R-:W1:Y:S01]  /*7570*/  LDTM.16dp256bit.x4 R4, tmem[UR4+0x60] ;  /* 0x00006004000479ee */ /* 0x000e620008120000 */
[----:B------:R-:W-:Y:S01]  /*7580*/  NOP ;  /* 0x0000000000007918 */ /* 0x000fe20000000000 */
[----:B------:R-:W-:Y:S01]  /*7590*/  UIADD3 UR5, UPT, UPT, UR5, 0xd0, URZ ;  /* 0x000000d005057890 */ /* 0x000fe2000fffe0ff */
[--C-:B------:R-:W-:Y:S02]  /*75a0*/  HADD2.F32 R39, -RZ, R43.reuse.H0_H0 ;  /* 0x2000002bff277230 */ /* 0x100fe40000004100 */
[----:B------:R-:W-:Y:S01]  /*75b0*/  HADD2.F32 R41, -RZ, R43.H1_H1 ;  /* 0x3000002bff297230 */ /* 0x000fe20000004100 */
[----:B------:R-:W-:Y:S01]  /*75c0*/  UPRMT UR5, UR37, 0x654, UR5 ;  /* 0x0000065425057896 */ /* 0x000fe20008000005 */
[--C-:B------:R-:W-:Y:S02]  /*75d0*/  HADD2.F32 R42, -RZ, R48.reuse.H0_H0 ;  /* 0x20000030ff2a7230 */ /* 0x100fe40000004100 */
[----:B------:R-:W-:Y:S02]  /*75e0*/  HADD2.F32 R43, -RZ, R48.H1_H1 ;  /* 0x30000030ff2b7230 */ /* 0x000fe40000004100 */
[--C-:B------:R-:W-:Y:S02]  /*75f0*/  HADD2.F32 R44, -RZ, R49.reuse.H0_H0 ;  /* 0x20000031ff2c7230 */ /* 0x100fe40000004100 */
[----:B------:R-:W-:Y:S02]  /*7600*/  HADD2.F32 R46, -RZ, R49.H1_H1 ;  /* 0x30000031ff2e7230 */ /* 0x000fe40000004100 */
[----:B-1----:R-:W-:Y:S01]  /*7610*/  SYNCS.ARRIVE.TRANS64.RED.A1T0 RZ, [UR5], RZ ;  /* 0x000000ffffff79a7 */ /* 0x002fe20008100405 */
[--C-:B------:R-:W-:Y:S02]  /*7620*/  HADD2.F32 R45, -RZ, R50.reuse.H0_H0 ;  /* 0x20000032ff2d7230 */ /* 0x100fe40000004100 */
[----:B------:R-:W-:Y:S02]  /*7630*/  HADD2.F32 R48, -RZ, R50.H1_H1 ;  /* 0x30000032ff307230 */ /* 0x000fe40000004100 */
[--C-:B------:R-:W-:Y:S02]  /*7640*/  HADD2.F32 R47, -RZ, R51.reuse.H0_H0 ;  /* 0x20000033ff2f7230 */ /* 0x100fe40000004100 */
[----:B------:R-:W-:Y:S02]  /*7650*/  HADD2.F32 R50, -RZ, R51.H1_H1 ;  /* 0x30000033ff327230 */ /* 0x000fe40000004100 */
[C---:B------:R-:W-:Y:S01]  /*7660*/  FMUL R4, R33.reuse, R4 ;  /* 0x0000000421047220 */ /* 0x040fe20000400000 */
[C---:B------:R-:W-:Y:S01]  /*7670*/  FMUL R5, R33.reuse, R5 ;  /* 0x0000000521057220 */ /* 0x040fe20000400000 */
[C---:B------:R-:W-:Y:S01]  /*7680*/  FMUL R6, R33.reuse, R6 ;  /* 0x0000000621067220 */ /* 0x040fe20000400000 */
[----:B------:R-:W-:Y:S01]  /*7690*/  FMUL R7, R33, R7 ;  /* 0x0000000721077220 */ /* 0x000fe20000400000 */
[C---:B------:R-:W-:Y:S01]  /*76a0*/  FFMA R4, R35.reuse, R20, R4 ;  /* 0x0000001423047223 */ /* 0x040fe20000000004 */
[C---:B------:R-:W-:Y:S01]  /*76b0*/  FFMA R5, R35.reuse, R36, R5 ;  /* 0x0000002423057223 */ /* 0x040fe20000000005 */
[C---:B------:R-:W-:Y:S01]  /*76c0*/  FFMA R6, R35.reuse, R21, R6 ;  /* 0x0000001523067223 */ /* 0x040fe20000000006 */
[----:B------:R-:W-:Y:S01]  /*76d0*/  FFMA R7, R35, R38, R7 ;  /* 0x0000002623077223 */ /* 0x000fe20000000007 */
[C---:B------:R-:W-:Y:S01]  /*76e0*/  FMUL R8, R33.reuse, R8 ;  /* 0x0000000821087220 */ /* 0x040fe20000400000 */
[----:B------:R-:W-:Y:S01]  /*76f0*/  FMUL R9, R33, R9 ;  /* 0x0000000921097220 */ /* 0x000fe20000400000 */
[----:B---3--:R-:W-:Y:S01]  /*7700*/  F2FP.F16.F32.PACK_AB R80, R5, R4 ;  /* 0x000000040550723e */ /* 0x008fe200000000ff */
[----:B------:R-:W-:Y:S01]  /*7710*/  FMUL R0, R33, R10 ;  /* 0x0000000a21007220 */ /* 0x000fe20000400000 */
[----:B------:R-:W-:Y:S01]  /*7720*/  F2FP.F16.F32.PACK_AB R81, R7, R6 ;  /* 0x000000060751723e */ /* 0x000fe200000000ff */
[C---:B------:R-:W-:Y:S01]  /*7730*/  FFMA R8, R35.reuse, R37, R8 ;  /* 0x0000002523087223 */ /* 0x040fe20000000008 */
[----:B------:R-:W-:Y:S01]  /*7740*/  FFMA R9, R35, R40, R9 ;  /* 0x0000002823097223 */ /* 0x000fe20000000009 */
[C---:B------:R-:W-:Y:S01]  /*7750*/  FMUL R2, R33.reuse, R11 ;  /* 0x0000000b21027220 */ /* 0x040fe20000400000 */
[C---:B--2---:R-:W-:Y:S01]  /*7760*/  FMUL R3, R33.reuse, R12 ;  /* 0x0000000c21037220 */ /* 0x044fe20000400000 */
[----:B------:R-:W-:Y:S01]  /*7770*/  FMUL R10, R33, R13 ;  /* 0x0000000d210a7220 */ /* 0x000fe20000400000 */
[----:B------:R-:W-:Y:S01]  /*7780*/  FFMA R0, R35, R39, R0 ;  /* 0x0000002723007223 */ /* 0x000fe20000000000 */
        /* <DEDUP_REMOVED lines=40> */
.L_x_124:
[----:B------:R-:W-:Y:S05]  /*7a10*/  BSYNC.RECONVERGENT B0 ;  /* 0x0000000000007941 */ /* 0x000fea0003800200 */
.L_x_123:
[----:B------:R-:W-:Y:S01]  /*7a20*/  BAR.SYNC.DEFER_BLOCKING 0x1, 0x80 ;  /* 0x0042000000007b1d */ /* 0x000fe20000010000 */
[----:B------:R-:W-:Y:S01]  /*7a30*/  UISETP.NE.AND UP0, UPT, UR49, -0x4, UPT ;  /* 0xfffffffc3100788c */ /* 0x000fe2000bf05270 */
[----:B------:R-:W-:Y:S08]  /*7a40*/  IADD3 R0, PT, PT, R30, 0x1, RZ ;  /* 0x000000011e007810 */ /* 0x000ff00007ffe0ff */
[----:B------:R-:W-:Y:S05]  /*7a50*/  BRA.U !UP0, `(.L_x_125) ;  /* 0x0000000108287547 */ /* 0x000fea000b800000 */
[----:B------:R-:W-:Y:S01]  /*7a60*/  ISETP.NE.AND P0, PT, R76, RZ, PT ;  /* 0x000000ff4c00720c */ /* 0x000fe20003f05270 */
[----:B------:R-:W-:Y:S01]  /*7a70*/  IMAD.U32 R3, RZ, RZ, UR51 ;  /* 0x00000033ff037e24 */ /* 0x000fe2000f8e00ff */
[----:B------:R-:W-:Y:S01]  /*7a80*/  UIADD3 UR51, UPT, UPT, UR51, 0x1, URZ ;  /* 0x0000000133337890 */ /* 0x000fe2000fffe0ff */
[----:B------:R-:W-:Y:S03]  /*7a90*/  IMAD.U32 R2, RZ, RZ, UR37 ;  /* 0x00000025ff027e24 */ /* 0x000fe6000f8e00ff */
[----:B------:R-:W-:Y:S04]  /*7aa0*/  UISETP.NE.AND UP0, UPT, UR51, 0x4, UPT ;  /* 0x000000043300788c */ /* 0x000fe8000bf05270 */
[----:B------:R-:W-:Y:S03]  /*7ab0*/  USEL UR51, UR51, URZ, UP0 ;  /* 0x000000ff33337287 */ /* 0x000fe60008000000 */
[----:B------:R-:W-:Y:S05]  /*7ac0*/  @P0 LEA R3, R3, UR48, 0x3 ;  /* 0x0000003003030c11 */ /* 0x000fea000f8e18ff */
[----:B------:R-:W-:Y:S05]  /*7ad0*/  @P0 VIADD R3, R3, 0x60 ;  /* 0x0000006003030836 */ /* 0x000fea0000000000 */
[----:B------:R-:W-:Y:S04]  /*7ae0*/  @P0 PRMT R2, R2, 0x654, R3 ;  /* 0x0000065402020816 */ /* 0x000fe80000000003 */
[----:B------:R2:W-:Y:S03]  /*7af0*/  @P0 SYNCS.ARRIVE.TRANS64.RED.A1T0 RZ, [R2+URZ], RZ ;  /* 0x000000ff02ff09a7 */ /* 0x0005e600081004ff */
.L_x_125:
[----:B------:R-:W-:Y:S01]  /*7b00*/  ISETP.NE.AND P2, PT, R73, RZ, PT ;  /* 0x000000ff4900720c */ /* 0x000fe20003f45270 */
[----:B------:R-:W-:Y:S01]  /*7b10*/  UIADD3 UR49, UPT, UPT, UR49, 0x4, URZ ;  /* 0x0000000431317890 */ /* 0x000fe2000fffe0ff */
[----:B------:R-:W-:Y:S01]  /*7b20*/  ISETP.NE.AND P0, PT, R75, 0x2, PT ;  /* 0x000000024b00780c */ /* 0x000fe20003f05270 */
[----:B------:R-:W-:Y:S01]  /*7b30*/  IMAD.IADD R20, R29, 0x1, R58 ;  /* 0x000000011d147824 */ /* 0x000fe200078e023a */
[----:B------:R-:W-:Y:S01]  /*7b40*/  ISETP.NE.AND P1, PT, R0, 0x4, PT ;  /* 0x000000040000780c */ /* 0x000fe20003f25270 */
[----:B------:R-:W-:Y:S01]  /*7b50*/  IMAD.IADD R21, R31, 0x1, R60 ;  /* 0x000000011f157824 */ /* 0x000fe200078e023c */
[----:B------:R-:W-:Y:S02]  /*7b60*/  SEL R3, RZ, 0x1, P0 ;  /* 0x00000001ff037807 */ /* 0x000fe40000000000 */
[----:B--2---:R-:W-:Y:S02]  /*7b70*/  SEL R2, RZ, 0x1, P1 ;  /* 0x00000001ff027807 */ /* 0x004fe40000800000 */
[----:B------:R-:W-:Y:S02]  /*7b80*/  LOP3.LUT R68, R68, R3, RZ, 0x3c, !PT ;  /* 0x0000000344447212 */ /* 0x000fe400078e3cff */
[----:B------:R-:W-:Y:S02]  /*7b90*/  LOP3.LUT R69, R69, R2, RZ, 0x3c, !PT ;  /* 0x0000000245457212 */ /* 0x000fe400078e3cff */
[----:B------:R-:W-:Y:S02]  /*7ba0*/  @P2 R2UR UR36, R67 ;  /* 0x00000000432422ca */ /* 0x000fe400000e0000 */
[----:B------:R-:W-:Y:S02]  /*7bb0*/  SEL R75, R75, RZ, P0 ;  /* 0x000000ff4b4b7207 */ /* 0x000fe40000000000 */
[----:B------:R-:W-:Y:S01]  /*7bc0*/  SEL R30, R0, RZ, P1 ;  /* 0x000000ff001e7207 */ /* 0x000fe20000800000 */
[----:B------:R-:W-:Y:S10]  /*7bd0*/  @P2 BRA `(.L_x_126) ;  /* 0xffffffd000182947 */ /* 0x000ff4000383ffff */
[----:B------:R-:W-:-:S09]  /*7be0*/  UISETP.NE.AND UP0, UPT, UR50, URZ, UPT ;  /* 0x000000ff3200728c */ /* 0x000fd2000bf05270 */
[----:B------:R-:W-:Y:S05]  /*7bf0*/  BRA.U !UP0, `(.L_x_127) ;  /* 0x0000000108487547 */ /* 0x000fea000b800000 */
[----:B------:R-:W2:Y:S02]  /*7c00*/  LDCU.64 UR4, c[0x0][0x890] ;  /* 0x00011200ff0477ac */ /* 0x000ea40008000a00 */
[----:B--2---:R-:W-:-:S04]  /*7c10*/  UISETP.NE.U32.AND UP0, UPT, UR4, URZ, UPT ;  /* 0x000000ff0400728c */ /* 0x004fc8000bf05070 */
[----:B------:R-:W-:-:S09]  /*7c20*/  UISETP.NE.AND.EX UP0, UPT, UR5, URZ, UPT, UP0 ;  /* 0x000000ff0500728c */ /* 0x000fd2000bf05300 */
[----:B------:R-:W-:Y:S05]  /*7c30*/  BRA.U UP0, `(.L_x_128) ;  /* 0x00000001000c7547 */ /* 0x000fea000b800000 */
[----:B------:R-:W-:-:S13]  /*7c40*/  FSETP.NEU.AND P0, PT, R35, RZ, PT ;  /* 0x000000ff2300720b */ /* 0x000fda0003f0d000 */
[----:B------:R-:W-:Y:S05]  /*7c50*/  @!P0 EXIT ;  /* 0x000000000000894d */ /* 0x000fea0003800000 */
[----:B------:R-:W-:Y:S05]  /*7c60*/  BRA `(.L_x_127) ;  /* 0x00000000002c7947 */ /* 0x000fea0003800000 */
.L_x_128:
[----:B------:R-:W-:Y:S01]  /*7c70*/  ISETP.NE.AND P0, PT, R74, RZ, PT ;  /* 0x000000ff4a00720c */ /* 0x000fe20003f05270 */
[----:B------:R-:W-:-:S12]  /*7c80*/  BSSY.RECONVERGENT B0, `(.L_x_127) ;  /* 0x0000009000007945 */ /* 0x000fd80003800200 */
[----:B------:R-:W-:Y:S05]  /*7c90*/  @P0 BRA `(.L_x_129) ;  /* 0x0000000000140947 */ /* 0x000fea0003800000 */
[----:B------:R-:W2:Y:S02]  /*7ca0*/  LDCU.64 UR4, c[0x0][0x888] ;  /* 0x00011100ff0477ac */ /* 0x000ea40008000a00 */
[----:B--2---:R-:W-:-:S04]  /*7cb0*/  ISETP.NE.U32.AND P0, PT, RZ, UR4, PT ;  /* 0x00000004ff007c0c */ /* 0x004fc8000bf05070 */
[----:B------:R-:W-:-:S13]  /*7cc0*/  ISETP.NE.AND.EX P0, PT, RZ, UR5, PT, P0 ;  /* 0x00000005ff007c0c */ /* 0x000fda000bf05300 */
[----:B------:R-:W-:Y:S05]  /*7cd0*/  @!P0 EXIT ;  /* 0x000000000000894d */ /* 0x000fea0003800000 */
[----:B------:R-:W-:Y:S05]  /*7ce0*/  BRA `(.L_x_130) ;  /* 0x0000000000087947 */ /* 0x000fea0003800000 */
.L_x_129:
[----:B------:R-:W-:-:S13]  /*7cf0*/  FSETP.NEU.AND P0, PT, R35, RZ, PT ;  /* 0x000000ff2300720b */ /* 0x000fda0003f0d000 */
[----:B------:R-:W-:Y:S05]  /*7d00*/  @!P0 EXIT ;  /* 0x000000000000894d */ /* 0x000fea0003800000 */
.L_x_130:
[----:B------:R-:W-:Y:S05]  /*7d10*/  BSYNC.RECONVERGENT B0 ;  /* 0x0000000000007941 */ /* 0x000fea0003800200 */
.L_x_127:
[----:B------:R-:W-:Y:S01]  /*7d20*/  ULEA UR4, UR51, UR48, 0x3 ;  /* 0x0000003033047291 */ /* 0x000fe2000f8e18ff */
[----:B------:R-:W-:-:S04]  /*7d30*/  DEPBAR.LE SB0, 0x0 ;  /* 0x000080000000791a */ /* 0x000fc80000000000 */
[----:B------:R-:W-:-:S04]  /*7d40*/  UIADD3 UR4, UPT, UPT, UR4, 0x60, URZ ;  /* 0x0000006004047890 */ /* 0x000fc8000fffe0ff */
[----:B------:R-:W-:-:S09]  /*7d50*/  UPRMT UR4, UR37, 0x654, UR4 ;  /* 0x0000065425047896 */ /* 0x000fd20008000004 */
[----:B------:R-:W-:Y:S01]  /*7d60*/  SYNCS.ARRIVE.TRANS64.RED.A1T0 RZ, [UR4], RZ ;  /* 0x000000ffffff79a7 */ /* 0x000fe20008100404 */
[----:B------:R-:W-:Y:S05]  /*7d70*/  EXIT ;  /* 0x000000000000794d */ /* 0x000fea0003800000 */
.L_x_19:
[----:B--2---:R2:W1:Y:S02]  /*7d80*/  SYNCS.PHASECHK.TRANS64.TRYWAIT P0, [R3+URZ+0x100], R2 ;  /* 0x00010002030075a7 */ /* 0x00446400080011ff */
[----:B-1----:R-:W-:Y:S05]  /*7d90*/  @!P0 NANOSLEEP.SYNCS 0x989680 ;  /* 0x009896800000895d */ /* 0x002fea0003900000 */
[----:B------:R-:W1:Y:S02]  /*7da0*/  @!P0 SYNCS.PHASECHK.TRANS64 P0, [R3+URZ+0x100], R2 ;  /* 0x00010002030085a7 */ /* 0x000e6400080010ff */
[----:B-1----:R-:W-:Y:S05]  /*7db0*/  @!P0 BRA `(.L_x_19) ;  /* 0xfffffffc00f08947 */ /* 0x002fea000383ffff */
[----:B------:R-:W-:Y:S05]  /*7dc0*/  BRA `(.L_x_131) ;  /* 0xffffff9800087947 */ /* 0x000fea000383ffff */
.L_x_22:
[----:B-1----:R-:W-:-:S07]  /*7dd0*/  MOV R2, UR33 ;  /* 0x0000002100027c02 */ /* 0x002fce0008000f00 */
.L_x_132:
[----:B-1----:R1:W2:Y:S02]  /*7de0*/  SYNCS.PHASECHK.TRANS64.TRYWAIT P0, [R2+URZ+0x20], R5 ;  /* 0x00002005020075a7 */ /* 0x0022a400080011ff */
[----:B--2---:R-:W-:Y:S05]  /*7df0*/  @!P0 NANOSLEEP.SYNCS 0x989680 ;  /* 0x009896800000895d */ /* 0x004fea0003900000 */
[----:B------:R-:W2:Y:S02]  /*7e00*/  @!P0 SYNCS.PHASECHK.TRANS64 P0, [R2+URZ+0x20], R5 ;  /* 0x00002005020085a7 */ /* 0x000ea400080010ff */
[----:B--2---:R-:W-:Y:S05]  /*7e10*/  @!P0 BRA `(.L_x_132) ;  /* 0xfffffffc00f08947 */ /* 0x004fea000383ffff */
[----:B------:R-:W-:Y:S05]  /*7e20*/  BRA `(.L_x_21) ;  /* 0xffffff9800587947 */ /* 0x000fea000383ffff */
.L_x_28:
[----:B-1----:R-:W-:-:S07]  /*7e30*/  MOV R2, UR17 ;  /* 0x0000001100027c02 */ /* 0x002fce0008000f00 */
.L_x_133:
[----:B-1----:R1:W2:Y:S02]  /*7e40*/  SYNCS.PHASECHK.TRANS64.TRYWAIT P0, [R2+URZ+0x20], R5 ;  /* 0x00002005020075a7 */ /* 0x0022a400080011ff */
[----:B--2---:R-:W-:Y:S05]  /*7e50*/  @!P0 NANOSLEEP.SYNCS 0x989680 ;  /* 0x009896800000895d */ /* 0x004fea0003900000 */
[----:B------:R-:W2:Y:S02]  /*7e60*/  @!P0 SYNCS.PHASECHK.TRANS64 P0, [R2+URZ+0x20], R5 ;  /* 0x00002005020085a7 */ /* 0x000ea400080010ff */
[----:B--2---:R-:W-:Y:S05]  /*7e70*/  @!P0 BRA `(.L_x_133) ;  /* 0xfffffffc00f08947 */ /* 0x004fea000383ffff */
[----:B------:R-:W-:Y:S05]  /*7e80*/  BRA `(.L_x_27) ;  /* 0xffffff9c00007947 */ /* 0x000fea000383ffff */
.L_x_32:
[----:B-1----:R1:W2:Y:S02]  /*7e90*/  SYNCS.PHASECHK.TRANS64.TRYWAIT P0, [R2+URZ+0x90], R3 ;  /* 0x00009003020075a7 */ /* 0x0022a400080011ff */
[----:B--2---:R-:W-:Y:S05]  /*7ea0*/  @!P0 NANOSLEEP.SYNCS 0x989680 ;  /* 0x009896800000895d */ /* 0x004fea0003900000 */
[----:B------:R-:W2:Y:S02]  /*7eb0*/  @!P0 SYNCS.PHASECHK.TRANS64 P0, [R2+URZ+0x90], R3 ;  /* 0x00009003020085a7 */ /* 0x000ea400080010ff */
[----:B--2---:R-:W-:Y:S05]  /*7ec0*/  @!P0 BRA `(.L_x_32) ;  /* 0xfffffffc00f08947 */ /* 0x004fea000383ffff */
[----:B------:R-:W-:Y:S05]  /*7ed0*/  BRA `(.L_x_134) ;  /* 0xffffff9c00907947 */ /* 0x000fea000383ffff */
.L_x_36:
[----:B----4-:R-:W-:-:S07]  /*7ee0*/  MOV R0, UR5 ;  /* 0x0000000500007c02 */ /* 0x010fce0008000f00 */
.L_x_135:
[----:B-1----:R1:W2:Y:S02]  /*7ef0*/  SYNCS.PHASECHK.TRANS64.TRYWAIT P0, [R0+URZ], R3 ;  /* 0x00000003000075a7 */ /* 0x0022a400080011ff */
[----:B--2---:R-:W-:Y:S05]  /*7f00*/  @!P0 NANOSLEEP.SYNCS 0x989680 ;  /* 0x009896800000895d */ /* 0x004fea0003900000 */
[----:B------:R-:W2:Y:S02]  /*7f10*/  @!P0 SYNCS.PHASECHK.TRANS64 P0, [R0+URZ], R3 ;  /* 0x00000003000085a7 */ /* 0x000ea400080010ff */
[----:B--2---:R-:W-:Y:S05]  /*7f20*/  @!P0 BRA `(.L_x_135) ;  /* 0xfffffffc00f08947 */ /* 0x004fea000383ffff */
[----:B------:R-:W-:Y:S05]  /*7f30*/  BRA `(.L_x_136) ;  /* 0xffffffa400007947 */ /* 0x000fea000383ffff */
.L_x_37:
[----:B----4-:R-:W-:-:S07]  /*7f40*/  MOV R0, UR5 ;  /* 0x0000000500007c02 */ /* 0x010fce0008000f00 */
.L_x_137:
[----:B-1----:R1:W2:Y:S02]  /*7f50*/  SYNCS.PHASECHK.TRANS64.TRYWAIT P0, [R0+URZ], R3 ;  /* 0x00000003000075a7 */ /* 0x0022a400080011ff */
[----:B--2---:R-:W-:Y:S05]  /*7f60*/  @!P0 NANOSLEEP.SYNCS 0x989680 ;  /* 0x009896800000895d */ /* 0x004fea0003900000 */
[----:B------:R-:W2:Y:S02]  /*7f70*/  @!P0 SYNCS.PHASECHK.TRANS64 P0, [R0+URZ], R3 ;  /* 0x00000003000085a7 */ /* 0x000ea400080010ff */
[----:B--2---:R-:W-:Y:S05]  /*7f80*/  @!P0 BRA `(.L_x_137) ;  /* 0xfffffffc00f08947 */ /* 0x004fea000383ffff */
[----:B------:R-:W-:Y:S05]  /*7f90*/  BRA `(.L_x_138) ;  /* 0xffffffa4000c7947 */ /* 0x000fea000383ffff */
.L_x_38:
[----:B----4-:R-:W-:-:S07]  /*7fa0*/  MOV R0, UR5 ;  /* 0x0000000500007c02 */ /* 0x010fce0008000f00 */
.L_x_139:
[----:B-1----:R1:W2:Y:S02]  /*7fb0*/  SYNCS.PHASECHK.TRANS64.TRYWAIT P0, [R0+URZ], R3 ;  /* 0x00000003000075a7 */ /* 0x0022a400080011ff */
[----:B--2---:R-:W-:Y:S05]  /*7fc0*/  @!P0 NANOSLEEP.SYNCS 0x989680 ;  /* 0x009896800000895d */ /* 0x004fea0003900000 */
[----:B------:R-:W2:Y:S02]  /*7fd0*/  @!P0 SYNCS.PHASECHK.TRANS64 P0, [R0+URZ], R3 ;  /* 0x00000003000085a7 */ /* 0x000ea400080010ff */
[----:B--2---:R-:W-:Y:S05]  /*7fe0*/  @!P0 BRA `(.L_x_139) ;  /* 0xfffffffc00f08947 */ /* 0x004fea000383ffff */
[----:B------:R-:W-:Y:S05]  /*7ff0*/  BRA `(.L_x_140) ;  /* 0xffffffa400187947 */ /* 0x000fea000383ffff */
.L_x_41:
[----:B-1----:R1:W2:Y:S02]  /*8000*/  SYNCS.PHASECHK.TRANS64.TRYWAIT P0, [R0+URZ+0xf0], R5 ;  /* 0x0000f005000075a7 */ /* 0x0022a400080011ff */
[----:B--2---:R-:W-:Y:S05]  /*8010*/  @!P0 NANOSLEEP.SYNCS 0x989680 ;  /* 0x009896800000895d */ /* 0x004fea0003900000 */
[----:B------:R-:W2:Y:S02]  /*8020*/  @!P0 SYNCS.PHASECHK.TRANS64 P0, [R0+URZ+0xf0], R5 ;  /* 0x0000f005000085a7 */ /* 0x000ea400080010ff */
[----:B--2---:R-:W-:Y:S05]  /*8030*/  @!P0 BRA `(.L_x_41) ;  /* 0xfffffffc00f08947 */ /* 0x004fea000383ffff */
[----:B------:R-:W-:Y:S05]  /*8040*/  BRA `(.L_x_141) ;  /* 0xffffffa400747947 */ /* 0x000fea000383ffff */
.L_x_42:
[----:B------:R-:W-:-:S07]  /*8050*/  MOV R0, UR5 ;  /* 0x0000000500007c02 */ /* 0x000fce0008000f00 */
.L_x_142:
[----:B-1----:R1:W2:Y:S02]  /*8060*/  SYNCS.PHASECHK.TRANS64.TRYWAIT P0, [R0+URZ+0xa0], R5 ;  /* 0x0000a005000075a7 */ /* 0x0022a400080011ff */
[----:B--2---:R-:W-:Y:S05]  /*8070*/  @!P0 NANOSLEEP.SYNCS 0x989680 ;  /* 0x009896800000895d */ /* 0x004fea0003900000 */
[----:B------:R-:W2:Y:S02]  /*8080*/  @!P0 SYNCS.PHASECHK.TRANS64 P0, [R0+URZ+0xa0], R5 ;  /* 0x0000a005000085a7 */ /* 0x000ea400080010ff */
[----:B--2---:R-:W-:Y:S05]  /*8090*/  @!P0 BRA `(.L_x_142) ;  /* 0xfffffffc00f08947 */ /* 0x004fea000383ffff */
[----:B------:R-:W-:Y:S05]  /*80a0*/  BRA `(.L_x_143) ;  /* 0xffffffa400847947 */ /* 0x000fea000383ffff */
.L_x_43:
[----:B-1----:R1:W2:Y:S02]  /*80b0*/  SYNCS.PHASECHK.TRANS64.TRYWAIT P1, [R0+URZ+0x90], R5 ;  /* 0x00009005000075a7 */ /* 0x0022a400080211ff */
[----:B--2---:R-:W-:Y:S05]  /*80c0*/  @!P1 NANOSLEEP.SYNCS 0x989680 ;  /* 0x009896800000995d */ /* 0x004fea0003900000 */
[----:B------:R-:W2:Y:S02]  /*80d0*/  @!P1 SYNCS.PHASECHK.TRANS64 P1, [R0+URZ+0x90], R5 ;  /* 0x00009005000095a7 */ /* 0x000ea400080210ff */
[----:B--2---:R-:W-:Y:S05]  /*80e0*/  @!P1 BRA `(.L_x_43) ;  /* 0xfffffffc00f09947 */ /* 0x004fea000383ffff */
[----:B------:R-:W-:Y:S05]  /*80f0*/  BRA `(.L_x_144) ;  /* 0xffffffa400b47947 */ /* 0x000fea000383ffff */
.L_x_46:
[----:B------:R-:W-:-:S07]  /*8100*/  MOV R0, UR5 ;  /* 0x0000000500007c02 */ /* 0x000fce0008000f00 */
.L_x_145:
[----:B-1----:R1:W2:Y:S02]  /*8110*/  SYNCS.PHASECHK.TRANS64.TRYWAIT P0, [R0+URZ+0xa0], R3 ;  /* 0x0000a003000075a7 */ /* 0x0022a400080011ff */
[----:B--2---:R-:W-:Y:S05]  /*8120*/  @!P0 NANOSLEEP.SYNCS 0x989680 ;  /* 0x009896800000895d */ /* 0x004fea0003900000 */
[----:B------:R-:W2:Y:S02]  /*8130*/  @!P0 SYNCS.PHASECHK.TRANS64 P0, [R0+URZ+0xa0], R3 ;  /* 0x0000a003000085a7 */ /* 0x000ea400080010ff */
[----:B--2---:R-:W-:Y:S05]  /*8140*/  @!P0 BRA `(.L_x_145) ;  /* 0xfffffffc00f08947 */ /* 0x004fea000383ffff */
[----:B------:R-:W-:Y:S05]  /*8150*/  BRA `(.L_x_45) ;  /* 0xffffffa800087947 */ /* 0x000fea000383ffff */
.L_x_53:
[----:B-1----:R1:W2:Y:S02]  /*8160*/  SYNCS.PHASECHK.TRANS64.TRYWAIT P1, [R0+URZ+0x90], R5 ;  /* 0x00009005000075a7 */ /* 0x0022a400080211ff */
[----:B--2---:R-:W-:Y:S05]  /*8170*/  @!P1 NANOSLEEP.SYNCS 0x989680 ;  /* 0x009896800000995d */ /* 0x004fea0003900000 */
[----:B------:R-:W2:Y:S02]  /*8180*/  @!P1 SYNCS.PHASECHK.TRANS64 P1, [R0+URZ+0x90], R5 ;  /* 0x00009005000095a7 */ /* 0x000ea400080210ff */
[----:B--2---:R-:W-:Y:S05]  /*8190*/  @!P1 BRA `(.L_x_53) ;  /* 0xfffffffc00f09947 */ /* 0x004fea000383ffff */
[----:B------:R-:W-:Y:S05]  /*81a0*/  BRA `(.L_x_146) ;  /* 0xffffffac00687947 */ /* 0x000fea000383ffff */
.L_x_54:
[----:B------:R-:W-:-:S07]  /*81b0*/  MOV R3, UR8 ;  /* 0x0000000800037c02 */ /* 0x000fce0008000f00 */
.L_x_147:
[----:B-1----:R1:W2:Y:S02]  /*81c0*/  SYNCS.PHASECHK.TRANS64.TRYWAIT P0, [R3+URZ+0xd0], R0 ;  /* 0x0000d000030075a7 */ /* 0x0022a400080011ff */
[----:B--2---:R-:W-:Y:S05]  /*81d0*/  @!P0 NANOSLEEP.SYNCS 0x989680 ;  /* 0x009896800000895d */ /* 0x004fea0003900000 */
[----:B------:R-:W2:Y:S02]  /*81e0*/  @!P0 SYNCS.PHASECHK.TRANS64 P0, [R3+URZ+0xd0], R0 ;  /* 0x0000d000030085a7 */ /* 0x000ea400080010ff */
[----:B--2---:R-:W-:Y:S05]  /*81f0*/  @!P0 BRA `(.L_x_147) ;  /* 0xfffffffc00f08947 */ /* 0x004fea000383ffff */
[----:B------:R-:W-:Y:S05]  /*8200*/  BRA `(.L_x_148) ;  /* 0xffffffac00b87947 */ /* 0x000fea000383ffff */
.L_x_57:
[----:B------:R-:W-:Y:S07]  /*8210*/  MOV R0, UR7 ;  /* 0x0000000700007c02 */ /* 0x000fee0008000f00 */
.L_x_149:
[----:B-1----:R1:W2:Y:S02]  /*8220*/  SYNCS.PHASECHK.TRANS64.TRYWAIT P0, [R0+URZ], R3 ;  /* 0x00000003000075a7 */ /* 0x0022a400080011ff */
[----:B--2---:R-:W-:Y:S05]  /*8230*/  @!P0 NANOSLEEP.SYNCS 0x989680 ;  /* 0x009896800000895d */ /* 0x004fea0003900000 */
[----:B------:R-:W2:Y:S02]  /*8240*/  @!P0 SYNCS.PHASECHK.TRANS64 P0, [R0+URZ], R3 ;  /* 0x00000003000085a7 */ /* 0x000ea400080010ff */
[----:B--2---:R-:W-:Y:S05]  /*8250*/  @!P0 BRA `(.L_x_149) ;  /* 0xfffffffc00f08947 */ /* 0x004fea000383ffff */
[----:B------:R-:W-:Y:S05]  /*8260*/  BRA `(.L_x_56) ;  /* 0xffffffac00d47947 */ /* 0x000fea000383ffff */
.L_x_60:
[----:B------:R-:W-:-:S07]  /*8270*/  MOV R0, UR5 ;  /* 0x0000000500007c02 */ /* 0x000fce0008000f00 */
.L_x_150:
[----:B--2---:R2:W3:Y:S02]  /*8280*/  SYNCS.PHASECHK.TRANS64.TRYWAIT P0, [R0+URZ], R3 ;  /* 0x00000003000075a7 */ /* 0x0044e400080011ff */
[----:B---3--:R-:W-:Y:S05]  /*8290*/  @!P0 NANOSLEEP.SYNCS 0x989680 ;  /* 0x009896800000895d */ /* 0x008fea0003900000 */
[----:B------:R-:W3:Y:S02]  /*82a0*/  @!P0 SYNCS.PHASECHK.TRANS64 P0, [R0+URZ], R3 ;  /* 0x00000003000085a7 */ /* 0x000ee400080010ff */
[----:B---3--:R-:W-:Y:S05]  /*82b0*/  @!P0 BRA `(.L_x_150) ;  /* 0xfffffffc00f08947 */ /* 0x008fea000383ffff */
[----:B------:R-:W-:Y:S05]  /*82c0*/  BRA `(.L_x_151) ;  /* 0xffffffb000887947 */ /* 0x000fea000383ffff */
.L_x_61:
[----:B------:R-:W-:-:S07]  /*82d0*/  MOV R0, UR5 ;  /* 0x0000000500007c02 */ /* 0x000fce0008000f00 */
.L_x_152:
[----:B-1----:R1:W2:Y:S02]  /*82e0*/  SYNCS.PHASECHK.TRANS64.TRYWAIT P0, [R0+URZ], R3 ;  /* 0x00000003000075a7 */ /* 0x0022a400080011ff */
[----:B--2---:R-:W-:Y:S05]  /*82f0*/  @!P0 NANOSLEEP.SYNCS 0x989680 ;  /* 0x009896800000895d */ /* 0x004fea0003900000 */
[----:B------:R-:W2:Y:S02]  /*8300*/  @!P0 SYNCS.PHASECHK.TRANS64 P0, [R0+URZ], R3 ;  /* 0x00000003000085a7 */ /* 0x000ea400080010ff */
[----:B--2---:R-:W-:Y:S05]  /*8310*/  @!P0 BRA `(.L_x_152) ;  /* 0xfffffffc00f08947 */ /* 0x004fea000383ffff */
[----:B------:R-:W-:Y:S05]  /*8320*/  BRA `(.L_x_153) ;  /* 0xffffffb000947947 */ /* 0x000fea000383ffff */
.L_x_62:
[----:B------:R-:W-:-:S07]  /*8330*/  MOV R0, UR5 ;  /* 0x0000000500007c02 */ /* 0x000fce0008000f00 */
.L_x_154:
[----:B-1----:R1:W2:Y:S02]  /*8340*/  SYNCS.PHASECHK.TRANS64.TRYWAIT P0, [R0+URZ], R3 ;  /* 0x00000003000075a7 */ /* 0x0022a400080011ff */
[----:B--2---:R-:W-:Y:S05]  /*8350*/  @!P0 NANOSLEEP.SYNCS 0x989680 ;  /* 0x009896800000895d */ /* 0x004fea0003900000 */
[----:B------:R-:W2:Y:S02]  /*8360*/  @!P0 SYNCS.PHASECHK.TRANS64 P0, [R0+URZ], R3 ;  /* 0x00000003000085a7 */ /* 0x000ea400080010ff */
[----:B--2---:R-:W-:Y:S05]  /*8370*/  @!P0 BRA `(.L_x_154) ;  /* 0xfffffffc00f08947 */ /* 0x004fea000383ffff */
[----:B------:R-:W-:Y:S05]  /*8380*/  BRA `(.L_x_155) ;  /* 0xffffffb000a07947 */ /* 0x000fea000383ffff */
.L_x_63:
[----:B------:R-:W-:-:S07]  /*8390*/  MOV R0, UR7 ;  /* 0x0000000700007c02 */ /* 0x000fce0008000f00 */
.L_x_156:
[----:B-1----:R1:W2:Y:S02]  /*83a0*/  SYNCS.PHASECHK.TRANS64.TRYWAIT P0, [R0+URZ], R3 ;  /* 0x00000003000075a7 */ /* 0x0022a400080011ff */
[----:B--2---:R-:W-:Y:S05]  /*83b0*/  @!P0 NANOSLEEP.SYNCS 0x989680 ;  /* 0x009896800000895d */ /* 0x004fea0003900000 */
[----:B------:R-:W2:Y:S02]  /*83c0*/  @!P0 SYNCS.PHASECHK.TRANS64 P0, [R0+URZ], R3 ;  /* 0x00000003000085a7 */ /* 0x000ea400080010ff */
[----:B--2---:R-:W-:Y:S05]  /*83d0*/  @!P0 BRA `(.L_x_156) ;  /* 0xfffffffc00f08947 */ /* 0x004fea000383ffff */
[----:B------:R-:W-:Y:S05]  /*83e0*/  BRA `(.L_x_157) ;  /* 0xffffffb000ac7947 */ /* 0x000fea000383ffff */
.L_x_68:
[----:B--2---:R2:W3:Y:S02]  /*83f0*/  SYNCS.PHASECHK.TRANS64.TRYWAIT P0, [R0+URZ+0x90], R3 ;  /* 0x00009003000075a7 */ /* 0x0044e400080011ff */
[----:B---3--:R-:W-:Y:S05]  /*8400*/  @!P0 NANOSLEEP.SYNCS 0x989680 ;  /* 0x009896800000895d */ /* 0x008fea0003900000 */
[----:B------:R-:W3:Y:S02]  /*8410*/  @!P0 SYNCS.PHASECHK.TRANS64 P0, [R0+URZ+0x90], R3 ;  /* 0x00009003000085a7 */ /* 0x000ee400080010ff */
[----:B---3--:R-:W-:Y:S05]  /*8420*/  @!P0 BRA `(.L_x_68) ;  /* 0xfffffffc00f08947 */ /* 0x008fea000383ffff */
[----:B------:R-:W-:Y:S05]  /*8430*/  BRA `(.L_x_158) ;  /* 0xffffffb400b87947 */ /* 0x000fea000383ffff */
.L_x_71:
[----:B------:R-:W-:Y:S07]  /*8440*/  MOV R0, UR7 ;  /* 0x0000000700007c02 */ /* 0x000fee0008000f00 */
.L_x_159:
[----:B--2---:R2:W3:Y:S02]  /*8450*/  SYNCS.PHASECHK.TRANS64.TRYWAIT P0, [R0+URZ+0x88], R3 ;  /* 0x00008803000075a7 */ /* 0x0044e400080011ff */
[----:B---3--:R-:W-:Y:S05]  /*8460*/  @!P0 NANOSLEEP.SYNCS 0x989680 ;  /* 0x009896800000895d */ /* 0x008fea0003900000 */
[----:B------:R-:W3:Y:S02]  /*8470*/  @!P0 SYNCS.PHASECHK.TRANS64 P0, [R0+URZ+0x88], R3 ;  /* 0x00008803000085a7 */ /* 0x000ee400080010ff */
[----:B---3--:R-:W-:Y:S05]  /*8480*/  @!P0 BRA `(.L_x_159) ;  /* 0xfffffffc00f08947 */ /* 0x008fea000383ffff */
[----:B------:R-:W-:Y:S05]  /*8490*/  BRA `(.L_x_70) ;  /* 0xffffffb800987947 */ /* 0x000fea000383ffff */
.L_x_74:
[----:B------:R-:W-:Y:S07]  /*84a0*/  MOV R3, UR7 ;  /* 0x0000000700037c02 */ /* 0x000fee0008000f00 */
.L_x_160:
[----:B-1----:R1:W2:Y:S02]  /*84b0*/  SYNCS.PHASECHK.TRANS64.TRYWAIT P0, [R3+URZ+0x60], R12 ;  /* 0x0000600c030075a7 */ /* 0x0022a400080011ff */
[----:B--2---:R-:W-:Y:S05]  /*84c0*/  @!P0 NANOSLEEP.SYNCS 0x989680 ;  /* 0x009896800000895d */ /* 0x004fea0003900000 */
[----:B------:R-:W2:Y:S02]  /*84d0*/  @!P0 SYNCS.PHASECHK.TRANS64 P0, [R3+URZ+0x60], R12 ;  /* 0x0000600c030085a7 */ /* 0x000ea400080010ff */
[----:B--2---:R-:W-:Y:S05]  /*84e0*/  @!P0 BRA `(.L_x_160) ;  /* 0xfffffffc00f08947 */ /* 0x004fea000383ffff */
[----:B------:R-:W-:Y:S05]  /*84f0*/  BRA `(.L_x_161) ;  /* 0xffffffbc00107947 */ /* 0x000fea000383ffff */
.L_x_75:
[----:B-1----:R-:W-:Y:S07]  /*8500*/  MOV R3, UR7 ;  /* 0x0000000700037c02 */ /* 0x002fee0008000f00 */
.L_x_162:
[----:B-1----:R1:W2:Y:S02]  /*8510*/  SYNCS.PHASECHK.TRANS64.TRYWAIT P0, [R3+URZ+0x68], R12 ;  /* 0x0000680c030075a7 */ /* 0x0022a400080011ff */
[----:B--2---:R-:W-:Y:S05]  /*8520*/  @!P0 NANOSLEEP.SYNCS 0x989680 ;  /* 0x009896800000895d */ /* 0x004fea0003900000 */
[----:B------:R-:W2:Y:S02]  /*8530*/  @!P0 SYNCS.PHASECHK.TRANS64 P0, [R3+URZ+0x68], R12 ;  /* 0x0000680c030085a7 */ /* 0x000ea400080010ff */
[----:B--2---:R-:W-:Y:S05]  /*8540*/  @!P0 BRA `(.L_x_162) ;  /* 0xfffffffc00f08947 */ /* 0x004fea000383ffff */
[----:B------:R-:W-:Y:S05]  /*8550*/  BRA `(.L_x_163) ;  /* 0xffffffbc004c7947 */ /* 0x000fea000383ffff */
.L_x_76:
[----:B-1----:R-:W-:Y:S07]  /*8560*/  MOV R3, UR7 ;  /* 0x0000000700037c02 */ /* 0x002fee0008000f00 */
.L_x_164:
[----:B-1----:R1:W2:Y:S02]  /*8570*/  SYNCS.PHASECHK.TRANS64.TRYWAIT P0, [R3+URZ+0x70], R12 ;  /* 0x0000700c030075a7 */ /* 0x0022a400080011ff */
[----:B--2---:R-:W-:Y:S05]  /*8580*/  @!P0 NANOSLEEP.SYNCS 0x989680 ;  /* 0x009896800000895d */ /* 0x004fea0003900000 */
[----:B------:R-:W2:Y:S02]  /*8590*/  @!P0 SYNCS.PHASECHK.TRANS64 P0, [R3+URZ+0x70], R12 ;  /* 0x0000700c030085a7 */ /* 0x000ea400080010ff */
[----:B--2---:R-:W-:Y:S05]  /*85a0*/  @!P0 BRA `(.L_x_164) ;  /* 0xfffffffc00f08947 */ /* 0x004fea000383ffff */
[----:B------:R-:W-:Y:S05]  /*85b0*/  BRA `(.L_x_165) ;  /* 0xffffffbc00947947 */ /* 0x000fea000383ffff */
.L_x_77:
[----:B------:R-:W-:Y:S07]  /*85c0*/  MOV R3, UR7 ;  /* 0x0000000700037c02 */ /* 0x000fee0008000f00 */
.L_x_166:
[----:B-1----:R1:W2:Y:S02]  /*85d0*/  SYNCS.PHASECHK.TRANS64.TRYWAIT P0, [R3+URZ+0x78], R12 ;  /* 0x0000780c030075a7 */ /* 0x0022a400080011ff */
[----:B--2---:R-:W-:Y:S05]  /*85e0*/  @!P0 NANOSLEEP.SYNCS 0x989680 ;  /* 0x009896800000895d */ /* 0x004fea0003900000 */
[----:B------:R-:W2:Y:S02]  /*85f0*/  @!P0 SYNCS.PHASECHK.TRANS64 P0, [R3+URZ+0x78], R12 ;  /* 0x0000780c030085a7 */ /* 0x000ea400080010ff */
[----:B--2---:R-:W-:Y:S05]  /*8600*/  @!P0 BRA `(.L_x_166) ;  /* 0xfffffffc00f08947 */ /* 0x004fea000383ffff */
[----:B------:R-:W-:Y:S05]  /*8610*/  BRA `(.L_x_167) ;  /* 0xffffffc0001c7947 */ /* 0x000fea000383ffff */
.L_x_79:
[----:B------:R-:W-:-:S07]  /*8620*/  MOV R0, UR7 ;  /* 0x0000000700007c02 */ /* 0x000fce0008000f00 */
.L_x_168:
[----:B-1----:R1:W3:Y:S02]  /*8630*/  SYNCS.PHASECHK.TRANS64.TRYWAIT P0, [R0+URZ+0x60], R3 ;  /* 0x00006003000075a7 */ /* 0x0022e400080011ff */
[----:B---3--:R-:W-:Y:S05]  /*8640*/  @!P0 NANOSLEEP.SYNCS 0x989680 ;  /* 0x009896800000895d */ /* 0x008fea0003900000 */
[----:B------:R-:W3:Y:S02]  /*8650*/  @!P0 SYNCS.PHASECHK.TRANS64 P0, [R0+URZ+0x60], R3 ;  /* 0x00006003000085a7 */ /* 0x000ee400080010ff */
[----:B---3--:R-:W-:Y:S05]  /*8660*/  @!P0 BRA `(.L_x_168) ;  /* 0xfffffffc00f08947 */ /* 0x008fea000383ffff */
[----:B------:R-:W-:Y:S05]  /*8670*/  BRA `(.L_x_169) ;  /* 0xffffffc0008c7947 */ /* 0x000fea000383ffff */
.L_x_80:
[----:B-1----:R-:W-:-:S07]  /*8680*/  MOV R0, UR7 ;  /* 0x0000000700007c02 */ /* 0x002fce0008000f00 */
.L_x_170:
[----:B-1----:R1:W3:Y:S02]  /*8690*/  SYNCS.PHASECHK.TRANS64.TRYWAIT P0, [R0+URZ+0x68], R3 ;  /* 0x00006803000075a7 */ /* 0x0022e400080011ff */
[----:B---3--:R-:W-:Y:S05]  /*86a0*/  @!P0 NANOSLEEP.SYNCS 0x989680 ;  /* 0x009896800000895d */ /* 0x008fea0003900000 */
[----:B------:R-:W3:Y:S02]  /*86b0*/  @!P0 SYNCS.PHASECHK.TRANS64 P0, [R0+URZ+0x68], R3 ;  /* 0x00006803000085a7 */ /* 0x000ee400080010ff */
[----:B---3--:R-:W-:Y:S05]  /*86c0*/  @!P0 BRA `(.L_x_170) ;  /* 0xfffffffc00f08947 */ /* 0x008fea000383ffff */
[----:B------:R-:W-:Y:S05]  /*86d0*/  BRA `(.L_x_171) ;  /* 0xffffffc0007c7947 */ /* 0x000fea000383ffff */
.L_x_81:
[----:B-1----:R-:W-:-:S07]  /*86e0*/  MOV R0, UR7 ;  /* 0x0000000700007c02 */ /* 0x002fce0008000f00 */
.L_x_172:
[----:B-1----:R1:W3:Y:S02]  /*86f0*/  SYNCS.PHASECHK.TRANS64.TRYWAIT P0, [R0+URZ+0x70], R3 ;  /* 0x00007003000075a7 */ /* 0x0022e400080011ff */
[----:B---3--:R-:W-:Y:S05]  /*8700*/  @!P0 NANOSLEEP.SYNCS 0x989680 ;  /* 0x009896800000895d */ /* 0x008fea0003900000 */
[----:B------:R-:W3:Y:S02]  /*8710*/  @!P0 SYNCS.PHASECHK.TRANS64 P0, [R0+URZ+0x70], R3 ;  /* 0x00007003000085a7 */ /* 0x000ee400080010ff */
[----:B---3--:R-:W-:Y:S05]  /*8720*/  @!P0 BRA `(.L_x_172) ;  /* 0xfffffffc00f08947 */ /* 0x008fea000383ffff */
[----:B------:R-:W-:Y:S05]  /*8730*/  BRA `(.L_x_173) ;  /* 0xffffffc0006c7947 */ /* 0x000fea000383ffff */
.L_x_83:
[----:B--2---:R2:W4:Y:S02]  /*8740*/  SYNCS.PHASECHK.TRANS64.TRYWAIT P0, [R0+URZ+0x90], R3 ;  /* 0x00009003000075a7 */ /* 0x00452400080011ff */
[----:B----4-:R-:W-:Y:S05]  /*8750*/  @!P0 NANOSLEEP.SYNCS 0x989680 ;  /* 0x009896800000895d */ /* 0x010fea0003900000 */
[----:B------:R-:W4:Y:S02]  /*8760*/  @!P0 SYNCS.PHASECHK.TRANS64 P0, [R0+URZ+0x90], R3 ;  /* 0x00009003000085a7 */ /* 0x000f2400080010ff */
[----:B----4-:R-:W-:Y:S05]  /*8770*/  @!P0 BRA `(.L_x_83) ;  /* 0xfffffffc00f08947 */ /* 0x010fea000383ffff */
[----:B------:R-:W-:Y:S05]  /*8780*/  BRA `(.L_x_174) ;  /* 0xffffffc400407947 */ /* 0x000fea000383ffff */
.L_x_94:
[----:B-1----:R-:W-:Y:S04]  /*8790*/  MOV R2, UR48 ;  /* 0x0000003000027c02 */ /* 0x002fe80008000f00 */
[----:B------:R1:W3:Y:S03]  /*87a0*/  SYNCS.PHASECHK.TRANS64.TRYWAIT P1, [R2+URZ+0x40], R3 ;  /* 0x00004003020075a7 */ /* 0x0002e600080211ff */
[----:B---3--:R-:W-:Y:S05]  /*87b0*/  @!P1 NANOSLEEP.SYNCS 0x989680 ;  /* 0x009896800000995d */ /* 0x008fea0003900000 */
[----:B------:R-:W3:Y:S02]  /*87c0*/  @!P1 SYNCS.PHASECHK.TRANS64 P1, [R2+URZ+0x40], R3 ;  /* 0x00004003020095a7 */ /* 0x000ee400080210ff */
[----:B---3--:R-:W-:Y:S05]  /*87d0*/  @!P1 BRA `(.L_x_94) ;  /* 0xfffffffc00ec9947 */ /* 0x008fea000383ffff */
[----:B------:R-:W-:Y:S05]  /*87e0*/  BRA `(.L_x_93) ;  /* 0xffffffd0004c7947 */ /* 0x000fea000383ffff */
.L_x_96:
[----:B-1----:R1:W4:Y:S02]  /*87f0*/  SYNCS.PHASECHK.TRANS64.TRYWAIT P0, [R79+URZ+0xb0], R0 ;  /* 0x0000b0004f0075a7 */ /* 0x00232400080011ff */
[----:B----4-:R-:W-:Y:S05]  /*8800*/  @!P0 NANOSLEEP.SYNCS 0x989680 ;  /* 0x009896800000895d */ /* 0x010fea0003900000 */
[----:B------:R-:W4:Y:S02]  /*8810*/  @!P0 SYNCS.PHASECHK.TRANS64 P0, [R79+URZ+0xb0], R0 ;  /* 0x0000b0004f0085a7 */ /* 0x000f2400080010ff */
[----:B----4-:R-:W-:Y:S05]  /*8820*/  @!P0 BRA `(.L_x_96) ;  /* 0xfffffffc00f08947 */ /* 0x010fea000383ffff */
[----:B------:R-:W-:Y:S05]  /*8830*/  BRA `(.L_x_95) ;  /* 0xffffffd000707947 */ /* 0x000fea000383ffff */
.L_x_105:
[----:B--2---:R2:W4:Y:S02]  /*8840*/  SYNCS.PHASECHK.TRANS64.TRYWAIT P0, [R3+URZ+0x40], R0 ;  /* 0x00004000030075a7 */ /* 0x00452400080011ff */
[----:B----4-:R-:W-:Y:S05]  /*8850*/  @!P0 NANOSLEEP.SYNCS 0x989680 ;  /* 0x009896800000895d */ /* 0x010fea0003900000 */
[----:B------:R-:W4:Y:S02]  /*8860*/  @!P0 SYNCS.PHASECHK.TRANS64 P0, [R3+URZ+0x40], R0 ;  /* 0x00004000030085a7 */ /* 0x000f2400080010ff */
[----:B----4-:R-:W-:Y:S05]  /*8870*/  @!P0 BRA `(.L_x_105) ;  /* 0xfffffffc00f08947 */ /* 0x010fea000383ffff */
[----:B------:R-:W-:Y:S05]  /*8880*/  BRA `(.L_x_104) ;  /* 0xffffffd8005c7947 */ /* 0x000fea000383ffff */
.L_x_113:
[----:B--2---:R2:W4:Y:S02]  /*8890*/  SYNCS.PHASECHK.TRANS64.TRYWAIT P0, [R83+URZ+0x40], R4 ;  /* 0x00004004530075a7 */ /* 0x00452400080011ff */
[----:B----4-:R-:W-:Y:S05]  /*88a0*/  @!P0 NANOSLEEP.SYNCS 0x989680 ;  /* 0x009896800000895d */ /* 0x010fea0003900000 */
[----:B------:R-:W4:Y:S02]  /*88b0*/  @!P0 SYNCS.PHASECHK.TRANS64 P0, [R83+URZ+0x40], R4 ;  /* 0x00004004530085a7 */ /* 0x000f2400080010ff */
[----:B----4-:R-:W-:Y:S05]  /*88c0*/  @!P0 BRA `(.L_x_113) ;  /* 0xfffffffc00f08947 */ /* 0x010fea000383ffff */
[----:B------:R-:W-:Y:S05]  /*88d0*/  BRA `(.L_x_112) ;  /* 0xffffffe000687947 */ /* 0x000fea000383ffff */
.L_x_121:
[----:B--2---:R2:W4:Y:S02]  /*88e0*/  SYNCS.PHASECHK.TRANS64.TRYWAIT P0, [R88+URZ+0x40], R3 ;  /* 0x00004003580075a7 */ /* 0x00452400080011ff */
[----:B----4-:R-:W-:Y:S05]  /*88f0*/  @!P0 NANOSLEEP.SYNCS 0x989680 ;  /* 0x009896800000895d */ /* 0x010fea0003900000 */
[----:B------:R-:W4:Y:S02]  /*8900*/  @!P0 SYNCS.PHASECHK.TRANS64 P0, [R88+URZ+0x40], R3 ;  /* 0x00004003580085a7 */ /* 0x000f2400080010ff */
[----:B----4-:R-:W-:Y:S05]  /*8910*/  @!P0 BRA `(.L_x_121) ;  /* 0xfffffffc00f08947 */ /* 0x010fea000383ffff */
[----:B------:R-:W-:Y:S05]  /*8920*/  BRA `(.L_x_120) ;  /* 0xffffffe800747947 */ /* 0x000fea000383ffff */
        .weak           $__internal_0_$__cuda_sm10x_tcgen05_guardrail_trap_col_being_dealloced_not_returned_by_alloc
        .type           $__internal_0_$__cuda_sm10x_tcgen05_guardrail_trap_col_being_dealloced_not_returned_by_alloc,@function
        .size           $__internal_0_$__cuda_sm10x_tcgen05_guardrail_trap_col_being_dealloced_not_returned_by_alloc,($__internal_1_$__cuda_sm10x_tcgen05_guardrail_trap_phase_invalid_during_alloc - $__internal_0_$__cuda_sm10x_tcgen05_guardrail_trap_col_being_dealloced_not_returned_by_alloc)
$__internal_0_$__cuda_sm10x_tcgen05_guardrail_trap_col_being_dealloced_not_returned_by_alloc:
[----:B------:R-:W-:Y:S05]  /*8930*/  BPT.TRAP 0x1 ;  /* 0x000000040000795c */ /* 0x000fea0000300000 */
[----:B------:R-:W-:-:S04]  /*8940*/  HFMA2 R3, -RZ, RZ, 0, 0 ;  /* 0x00000000ff037431 */ /* 0x000fc800000001ff */
[----:B------:R-:W-:Y:S05]  /*8950*/  RET.REL.NODEC R2 `(_ZN7cutlass13device_kernelINS_4gemm6kernel13GemmUniversalIN4cute5tupleIJiiiiEEENS1_10collective13CollectiveMmaINS1_35MainloopSm100TmaUmmaWarpSpecializedILi4ELi2ELi4ENS5_IJNS4_1CILi1EEESB_SB_EEEEENS5_IJNSA_ILi64EEENSA_ILi128EEENSA_ILi32EEEEEENS_6half_tENS5_IJlSB_lEEESI_SJ_NS4_8TiledMMAINS4_8MMA_AtomIJNS4_20SM100_MMA_F16BF16_SSISI_SI_fLi64ELi128ELNS4_4UMMA5MajorE0ELSO_0ELNSN_7ScaleInE0ELSP_0EEEEEENS4_6LayoutISC_NS5_IJNSA_ILi0EEEST_ST_EEEEENS5_IJNS4_10UnderscoreESW_SW_EEEEENS4_13SM90_TMA_LOADENS4_14ComposedLayoutINS4_7SwizzleILi2ELi4ELi3EEENS4_18smem_ptr_flag_bitsILi16EEENSS_INS5_IJNSA_ILi8EEESG_EEENS5_IJSG_SB_EEEEEEEvNS4_8identityESZ_S19_vS1A_EENS_8epilogue10collective18CollectiveEpilogueINS1C_23Sm100TmaWarpSpecializedILi4ELi2ELi16ELb1ELb0EEEJSH_NS5_IJNSS_ISE_SB_EENSS_ISG_SB_EEEEESI_SJ_SI_SJ_NS1C_6fusion15FusionCallbacksIS1G_NS1K_17LinearCombinationISI_fSI_fLNS_15FloatRoundStyleE2EEESH_S1J_JEEENS4_5SM1004TMEM4LOAD26SM100_TMEM_LOAD_16dp256b4xESZ_S19_NS4_17SM75_U32x4_LDSM_NENS4_14SM90_TMA_STOREES19_NS4_17SM90_U32x4_STSM_NENS4_39AutoVectorizingCopyWithAssumedAlignmentILi128EEEEEEvvEEEEvNT_6ParamsE) ;  /* 0xffffff7402a87950 */ /* 0x000fea0003c3ffff */
        .weak           $__internal_1_$__cuda_sm10x_tcgen05_guardrail_trap_phase_invalid_during_alloc
        .type           $__internal_1_$__cuda_sm10x_tcgen05_guardrail_trap_phase_invalid_during_alloc,@function
        .size           $__internal_1_$__cuda_sm10x_tcgen05_guardrail_trap_phase_invalid_during_alloc,($__internal_2_$__cuda_sm10x_tcgen05_guardrail_trap_unallocated_columns_being_dealloced - $__internal_1_$__cuda_sm10x_tcgen05_guardrail_trap_phase_invalid_during_alloc)
$__internal_1_$__cuda_sm10x_tcgen05_guardrail_trap_phase_invalid_during_alloc:
[----:B------:R-:W-:Y:S05]  /*8960*/  BPT.TRAP 0x1 ;  /* 0x000000040000795c */ /* 0x000fea0000300000 */
[----:B------:R-:W-:-:S04]  /*8970*/  MOV R3, 0x0 ;  /* 0x0000000000037802 */ /* 0x000fc80000000f00 */
[----:B------:R-:W-:Y:S05]  /*8980*/  RET.REL.NODEC R2 `(_ZN7cutlass13device_kernelINS_4gemm6kernel13GemmUniversalIN4cute5tupleIJiiiiEEENS1_10collective13CollectiveMmaINS1_35MainloopSm100TmaUmmaWarpSpecializedILi4ELi2ELi4ENS5_IJNS4_1CILi1EEESB_SB_EEEEENS5_IJNSA_ILi64EEENSA_ILi128EEENSA_ILi32EEEEEENS_6half_tENS5_IJlSB_lEEESI_SJ_NS4_8TiledMMAINS4_8MMA_AtomIJNS4_20SM100_MMA_F16BF16_SSISI_SI_fLi64ELi128ELNS4_4UMMA5MajorE0ELSO_0ELNSN_7ScaleInE0ELSP_0EEEEEENS4_6LayoutISC_NS5_IJNSA_ILi0EEEST_ST_EEEEENS5_IJNS4_10UnderscoreESW_SW_EEEEENS4_13SM90_TMA_LOADENS4_14ComposedLayoutINS4_7SwizzleILi2ELi4ELi3EEENS4_18smem_ptr_flag_bitsILi16EEENSS_INS5_IJNSA_ILi8EEESG_EEENS5_IJSG_SB_EEEEEEEvNS4_8identityESZ_S19_vS1A_EENS_8epilogue10collective18CollectiveEpilogueINS1C_23Sm100TmaWarpSpecializedILi4ELi2ELi16ELb1ELb0EEEJSH_NS5_IJNSS_ISE_SB_EENSS_ISG_SB_EEEEESI_SJ_SI_SJ_NS1C_6fusion15FusionCallbacksIS1G_NS1K_17LinearCombinationISI_fSI_fLNS_15FloatRoundStyleE2EEESH_S1J_JEEENS4_5SM1004TMEM4LOAD26SM100_TMEM_LOAD_16dp256b4xESZ_S19_NS4_17SM75_U32x4_LDSM_NENS4_14SM90_TMA_STOREES19_NS4_17SM90_U32x4_STSM_NENS4_39AutoVectorizingCopyWithAssumedAlignmentILi128EEEEEEvvEEEEvNT_6ParamsE) ;  /* 0xffffff74029c7950 */ /* 0x000fea0003c3ffff */
        .weak           $__internal_2_$__cuda_sm10x_tcgen05_guardrail_trap_unallocated_columns_being_dealloced
        .type           $__internal_2_$__cuda_sm10x_tcgen05_guardrail_trap_unallocated_columns_being_dealloced,@function
        .size           $__internal_2_$__cuda_sm10x_tcgen05_guardrail_trap_unallocated_columns_being_dealloced,(.L_x_176 - $__internal_2_$__cuda_sm10x_tcgen05_guardrail_trap_unallocated_columns_being_dealloced)
$__internal_2_$__cuda_sm10x_tcgen05_guardrail_trap_unallocated_columns_being_dealloced:
[----:B------:R-:W-:Y:S05]  /*8990*/  BPT.TRAP 0x1 ;  /* 0x000000040000795c */ /* 0x000fea0000300000 */
[----:B------:R-:W-:-:S04]  /*89a0*/  HFMA2 R3, -RZ, RZ, 0, 0 ;  /* 0x00000000ff037431 */ /* 0x000fc800000001ff */
[----:B------:R-:W-:Y:S05]  /*89b0*/  RET.REL.NODEC R2 `(_ZN7cutlass13device_kernelINS_4gemm6kernel13GemmUniversalIN4cute5tupleIJiiiiEEENS1_10collective13CollectiveMmaINS1_35MainloopSm100TmaUmmaWarpSpecializedILi4ELi2ELi4ENS5_IJNS4_1CILi1EEESB_SB_EEEEENS5_IJNSA_ILi64EEENSA_ILi128EEENSA_ILi32EEEEEENS_6half_tENS5_IJlSB_lEEESI_SJ_NS4_8TiledMMAINS4_8MMA_AtomIJNS4_20SM100_MMA_F16BF16_SSISI_SI_fLi64ELi128ELNS4_4UMMA5MajorE0ELSO_0ELNSN_7ScaleInE0ELSP_0EEEEEENS4_6LayoutISC_NS5_IJNSA_ILi0EEEST_ST_EEEEENS5_IJNS4_10UnderscoreESW_SW_EEEEENS4_13SM90_TMA_LOADENS4_14ComposedLayoutINS4_7SwizzleILi2ELi4ELi3EEENS4_18smem_ptr_flag_bitsILi16EEENSS_INS5_IJNSA_ILi8EEESG_EEENS5_IJSG_SB_EEEEEEEvNS4_8identityESZ_S19_vS1A_EENS_8epilogue10collective18CollectiveEpilogueINS1C_23Sm100TmaWarpSpecializedILi4ELi2ELi16ELb1ELb0EEEJSH_NS5_IJNSS_ISE_SB_EENSS_ISG_SB_EEEEESI_SJ_SI_SJ_NS1C_6fusion15FusionCallbacksIS1G_NS1K_17LinearCombinationISI_fSI_fLNS_15FloatRoundStyleE2EEESH_S1J_JEEENS4_5SM1004TMEM4LOAD26SM100_TMEM_LOAD_16dp256b4xESZ_S19_NS4_17SM75_U32x4_LDSM_NENS4_14SM90_TMA_STOREES19_NS4_17SM90_U32x4_STSM_NENS4_39AutoVectorizingCopyWithAssumedAlignmentILi128EEEEEEvvEEEEvNT_6ParamsE) ;  /* 0xffffff7402907950 */ /* 0x000fea0003c3ffff */
.L_x_175:
[----:B------:R-:W-:-:S00]  /*89c0*/  BRA `(.L_x_175) ;  /* 0xfffffffc00fc7947 */ /* 0x000fc0000383ffff */
[----:B------:R-:W-:-:S00]  /*89d0*/  NOP ;  /* 0x0000000000007918 */ /* 0x000fc00000000000 */
        /* <DEDUP_REMOVED lines=10> */
.L_x_176:


//--------------------- .nv.global.init           --------------------------
	.section	.nv.global.init,"aw",@progbits
.nv.global.init:
	.type		$str$27,@object
	.size		$str$27,($str$28 - $str$27)
$str$27:
        /*0000*/ 	.byte	0x28, 0x61, 0x64, 0x64, 0x72, 0x65, 0x73, 0x73, 0x20, 0x26, 0x20, 0x6d, 0x61, 0x73, 0x6b, 0x29
        /*0010*/ 	.byte	0x20, 0x3d, 0x3d, 0x20, 0x30, 0x00
	.type		$str$28,@object
	.size		$str$28,($str$26 - $str$28)
$str$28:
        /*0016*/ 	.byte	0x2f, 0x74, 0x6d, 0x70, 0x2f, 0x63, 0x75, 0x74, 0x6c, 0x61, 0x73, 0x73, 0x5f, 0x73, 0x77, 0x65
        /*0026*/ 	.byte	0x65, 0x70, 0x5f, 0x73, 0x72, 0x63, 0x2f, 0x69, 0x6e, 0x63, 0x6c, 0x75, 0x64, 0x65, 0x2f, 0x63
        /*0036*/ 	.byte	0x75, 0x74, 0x65, 0x2f, 0x70, 0x6f, 0x69, 0x6e, 0x74, 0x65, 0x72, 0x5f, 0x66, 0x6c, 0x61, 0x67
        /*0046*/ 	.byte	0x67, 0x65, 0x64, 0x2e, 0x68, 0x70, 0x70, 0x00
	.type		$str$26,@object
	.size		$str$26,($str$25 - $str$26)
$str$26:
        /*004e*/ 	.byte	0x2f, 0x74, 0x6d, 0x70, 0x2f, 0x63, 0x75, 0x74, 0x6c, 0x61, 0x73, 0x73, 0x5f, 0x73, 0x77, 0x65
        /*005e*/ 	.byte	0x65, 0x70, 0x5f, 0x73, 0x72, 0x63, 0x2f, 0x69, 0x6e, 0x63, 0x6c, 0x75, 0x64, 0x65, 0x2f, 0x63
        /*006e*/ 	.byte	0x75, 0x74, 0x65, 0x2f, 0x61, 0x74, 0x6f, 0x6d, 0x2f, 0x63, 0x6f, 0x70, 0x79, 0x5f, 0x74, 0x72
        /*007e*/ 	.byte	0x61, 0x69, 0x74, 0x73, 0x5f, 0x73, 0x6d, 0x31, 0x30, 0x30, 0x2e, 0x68, 0x70, 0x70, 0x00
	.type		$str$25,@object
	.size		$str$25,(__unnamed_1 - $str$25)
$str$25:
        /*008d*/ 	.byte	0x28, 0x28, 0x75, 0x69, 0x6e, 0x74, 0x33, 0x32, 0x5f, 0x74, 0x28, 0x74, 0x68, 0x72, 0x65, 0x61
        /*009d*/ 	.byte	0x64, 0x49, 0x64, 0x78, 0x2e, 0x78, 0x29, 0x20, 0x2f, 0x20, 0x33, 0x32, 0x29, 0x20, 0x25, 0x20
        /*00ad*/ 	.byte	0x34, 0x29, 0x20, 0x3d, 0x3d, 0x20, 0x28, 0x28, 0x28, 0x74, 0x6d, 0x65, 0x6d, 0x5f, 0x61, 0x64
        /*00bd*/ 	.byte	0x64, 0x72, 0x20, 0x3e, 0x3e, 0x20, 0x31, 0x36, 0x29, 0x20, 0x2f, 0x20, 0x33, 0x32, 0x29, 0x20
        /*00cd*/ 	.byte	0x25, 0x20, 0x34, 0x29, 0x00
	.type		__unnamed_1,@object
	.size		__unnamed_1,(__unnamed_2 - __unnamed_1)
__unnamed_1:
        /*00d2*/ 	.byte	0x61, 0x75, 0x74, 0x6f, 0x20, 0x63, 0x75, 0x74, 0x65, 0x3a, 0x3a, 0x61, 0x73, 0x5f, 0x70, 0x6f
        /* <DEDUP_REMOVED lines=24> */
        /*0262*/ 	.byte	0x3e, 0x3e, 0x3e, 0x5d, 0x00
	.type		__unnamed_2,@object
	.size		__unnamed_2,(.L_2 - __unnamed_2)
__unnamed_2:
        /* <DEDUP_REMOVED lines=46> */
.L_2:


//--------------------- .nv.shared._ZN7cutlass13device_kernelINS_4gemm6kernel13GemmUniversalIN4cute5tupleIJiiiiEEENS1_10collective13CollectiveMmaINS1_35MainloopSm100TmaUmmaWarpSpecializedILi4ELi2ELi4ENS5_IJNS4_1CILi1EEESB_SB_EEEEENS5_IJNSA_ILi64EEENSA_ILi128EEENSA_ILi32EEEEEENS_6half_tENS5_IJlSB_lEEESI_SJ_NS4_8TiledMMAINS4_8MMA_AtomIJNS4_20SM100_MMA_F16BF16_SSISI_SI_fLi64ELi128ELNS4_4UMMA5MajorE0ELSO_0ELNSN_7ScaleInE0ELSP_0EEEEEENS4_6LayoutISC_NS5_IJNSA_ILi0EEEST_ST_EEEEENS5_IJNS4_10UnderscoreESW_SW_EEEEENS4_13SM90_TMA_LOADENS4_14ComposedLayoutINS4_7SwizzleILi2ELi4ELi3EEENS4_18smem_ptr_flag_bitsILi16EEENSS_INS5_IJNSA_ILi8EEESG_EEENS5_IJSG_SB_EEEEEEEvNS4_8identityESZ_S19_vS1A_EENS_8epilogue10collective18CollectiveEpilogueINS1C_23Sm100TmaWarpSpecializedILi4ELi2ELi16ELb1ELb0EEEJSH_NS5_IJNSS_ISE_SB_EENSS_ISG_SB_EEEEESI_SJ_SI_SJ_NS1C_6fusion15FusionCallbacksIS1G_NS1K_17LinearCombinationISI_fSI_fLNS_15FloatRoundStyleE2EEESH_S1J_JEEENS4_5SM1004TMEM4LOAD26SM100_TMEM_LOAD_16dp256b4xESZ_S19_NS4_17SM75_U32x4_LDSM_NENS4_14SM90_TMA_STOREES19_NS4_17SM90_U32x4_STSM_NENS4_39AutoVectorizingCopyWithAssumedAlignmentILi128EEEEEEvvEEEEvNT_6ParamsE --------------------------
	.section	.nv.shared._ZN7cutlass13device_kernelINS_4gemm6kernel13GemmUniversalIN4cute5tupleIJiiiiEEENS1_10collective13CollectiveMmaINS1_35MainloopSm100TmaUmmaWarpSpecializedILi4ELi2ELi4ENS5_IJNS4_1CILi1EEESB_SB_EEEEENS5_IJNSA_ILi64EEENSA_ILi128EEENSA_ILi32EEEEEENS_6half_tENS5_IJlSB_lEEESI_SJ_NS4_8TiledMMAINS4_8MMA_AtomIJNS4_20SM100_MMA_F16BF16_SSISI_SI_fLi64ELi128ELNS4_4UMMA5MajorE0ELSO_0ELNSN_7ScaleInE0ELSP_0EEEEEENS4_6LayoutISC_NS5_IJNSA_ILi0EEEST_ST_EEEEENS5_IJNS4_10UnderscoreESW_SW_EEEEENS4_13SM90_TMA_LOADENS4_14ComposedLayoutINS4_7SwizzleILi2ELi4ELi3EEENS4_18smem_ptr_flag_bitsILi16EEENSS_INS5_IJNSA_ILi8EEESG_EEENS5_IJSG_SB_EEEEEEEvNS4_8identityESZ_S19_vS1A_EENS_8epilogue10collective18CollectiveEpilogueINS1C_23Sm100TmaWarpSpecializedILi4ELi2ELi16ELb1ELb0EEEJSH_NS5_IJNSS_ISE_SB_EENSS_ISG_SB_EEEEESI_SJ_SI_SJ_NS1C_6fusion15FusionCallbacksIS1G_NS1K_17LinearCombinationISI_fSI_fLNS_15FloatRoundStyleE2EEESH_S1J_JEEENS4_5SM1004TMEM4LOAD26SM100_TMEM_LOAD_16dp256b4xESZ_S19_NS4_17SM75_U32x4_LDSM_NENS4_14SM90_TMA_STOREES19_NS4_17SM90_U32x4_STSM_NENS4_39AutoVectorizingCopyWithAssumedAlignmentILi128EEEEEEvvEEEEvNT_6ParamsE,"aw",@nobits
	.sectionflags	@""
	.align	16
	.zero		1024


//--------------------- .nv.shared.reserved.0     --------------------------
	.section	.nv.shared.reserved.0,"aw",@nobits
	.weak		__nv_reservedSMEM_offset_0_alias
	.size		__nv_reservedSMEM_offset_0_alias, 0, 64
	.other		__nv_reservedSMEM_offset_0_alias,@"STO_CUDA_RESERVED_SHARED STV_DEFAULT"
__nv_reservedSMEM_offset_0_alias:
	.zero		0
.nv.shared.reserved.0:
	.zero		64
	.weak		__nv_reservedSMEM_tcgen05_partition
	.type		__nv_reservedSMEM_tcgen05_partition,@object
	.size		__nv_reservedSMEM_tcgen05_partition,(.L_0 - __nv_reservedSMEM_tcgen05_partition)
__nv_reservedSMEM_tcgen05_partition:
	.zero		32
.L_0:


//--------------------- .nv.global                --------------------------
	.section	.nv.global,"aw",@nobits
.nv.global:
	.type		_ZN40_INTERNAL_41e19101_4_k_cu_9ac0f7ba_281774cute1_E,@object
	.size		_ZN40_INTERNAL_41e19101_4_k_cu_9ac0f7ba_281774cute1_E,(_ZN40_INTERNAL_41e19101_4_k_cu_9ac0f7ba_281774cuda3std3__45__cpo6cbeginE - _ZN40_INTERNAL_41e19101_4_k_cu_9ac0f7ba_281774cute1_E)
_ZN40_INTERNAL_41e19101_4_k_cu_9ac0f7ba_281774cute1_E:
	.zero		1
	.type		_ZN40_INTERNAL_41e19101_4_k_cu_9ac0f7ba_281774cuda3std3__45__cpo6cbeginE,@object
	.size		_ZN40_INTERNAL_41e19101_4_k_cu_9ac0f7ba_281774cuda3std3__45__cpo6cbeginE,(_ZN40_INTERNAL_41e19101_4_k_cu_9ac0f7ba_281774cuda3std3__48in_placeE - _ZN40_INTERNAL_41e19101_4_k_cu_9ac0f7ba_281774cuda3std3__45__cpo6cbeginE)
_ZN40_INTERNAL_41e19101_4_k_cu_9ac0f7ba_281774cuda3std3__45__cpo6cbeginE:
	.zero		1
	.type		_ZN40_INTERNAL_41e19101_4_k_cu_9ac0f7ba_281774cuda3std3__48in_placeE,@object
	.size		_ZN40_INTERNAL_41e19101_4_k_cu_9ac0f7ba_281774cuda3std3__48in_placeE,(_ZN40_INTERNAL_41e19101_4_k_cu_9ac0f7ba_281774cuda3std6ranges3__45__cpo9iter_moveE - _ZN40_INTERNAL_41e19101_4_k_cu_9ac0f7ba_281774cuda3std3__48in_placeE)
_ZN40_INTERNAL_41e19101_4_k_cu_9ac0f7ba_281774cuda3std3__48in_placeE:
	.zero		1
	.type		_ZN40_INTERNAL_41e19101_4_k_cu_9ac0f7ba_281774cuda3std6ranges3__45__cpo9iter_moveE,@object
	.size		_ZN40_INTERNAL_41e19101_4_k_cu_9ac0f7ba_281774cuda3std6ranges3__45__cpo9iter_moveE,(_ZN40_INTERNAL_41e19101_4_k_cu_9ac0f7ba_281774cuda3std3__45__cpo5beginE - _ZN40_INTERNAL_41e19101_4_k_cu_9ac0f7ba_281774cuda3std6ranges3__45__cpo9iter_moveE)
_ZN40_INTERNAL_41e19101_4_k_cu_9ac0f7ba_281774cuda3std6ranges3__45__cpo9iter_moveE:
	.zero		1
	.type		_ZN40_INTERNAL_41e19101_4_k_cu_9ac0f7ba_281774cuda3std3__45__cpo5beginE,@object
	.size		_ZN40_INTERNAL_41e19101_4_k_cu_9ac0f7ba_281774cuda3std3__45__cpo5beginE,(_ZN40_INTERNAL_41e19101_4_k_cu_9ac0f7ba_281774cuda3std3__442_GLOBAL__N__41e19101_4_k_cu_9ac0f7ba_281776ignoreE - _ZN40_INTERNAL_41e19101_4_k_cu_9ac0f7ba_281774cuda3std3__45__cpo5beginE)
_ZN40_INTERNAL_41e19101_4_k_cu_9ac0f7ba_281774cuda3std3__45__cpo5beginE:
	.zero		1
	.type		_ZN40_INTERNAL_41e19101_4_k_cu_9ac0f7ba_281774cuda3std3__442_GLOBAL__N__41e19101_4_k_cu_9ac0f7ba_281776ignoreE,@object
	.size		_ZN40_INTERNAL_41e19101_4_k_cu_9ac0f7ba_281774cuda3std3__442_GLOBAL__N__41e19101_4_k_cu_9ac0f7ba_281776ignoreE,(_ZN40_INTERNAL_41e19101_4_k_cu_9ac0f7ba_281774cute7productE - _ZN40_INTERNAL_41e19101_4_k_cu_9ac0f7ba_281774cuda3std3__442_GLOBAL__N__41e19101_4_k_cu_9ac0f7ba_281776ignoreE)
_ZN40_INTERNAL_41e19101_4_k_cu_9ac0f7ba_281774cuda3std3__442_GLOBAL__N__41e19101_4_k_cu_9ac0f7ba_281776ignoreE:
	.zero		1
	.type		_ZN40_INTERNAL_41e19101_4_k_cu_9ac0f7ba_281774cute7productE,@object
	.size		_ZN40_INTERNAL_41e19101_4_k_cu_9ac0f7ba_281774cute7productE,(_ZN40_INTERNAL_41e19101_4_k_cu_9ac0f7ba_281774cuda3std3__45__cpo3endE - _ZN40_INTERNAL_41e19101_4_k_cu_9ac0f7ba_281774cute7productE)
_ZN40_INTERNAL_41e19101_4_k_cu_9ac0f7ba_281774cute7productE:
	.zero		1
	.type		_ZN40_INTERNAL_41e19101_4_k_cu_9ac0f7ba_281774cuda3std3__45__cpo3endE,@object
	.size		_ZN40_INTERNAL_41e19101_4_k_cu_9ac0f7ba_281774cuda3std3__45__cpo3endE,(_ZN40_INTERNAL_41e19101_4_k_cu_9ac0f7ba_281774cuda3std3__419piecewise_constructE - _ZN40_INTERNAL_41e19101_4_k_cu_9ac0f7ba_281774cuda3std3__45__cpo3endE)
_ZN40_INTERNAL_41e19101_4_k_cu_9ac0f7ba_281774cuda3std3__45__cpo3endE:
	.zero		1
	.type		_ZN40_INTERNAL_41e19101_4_k_cu_9ac0f7ba_281774cuda3std3__419piecewise_constructE,@object
	.size		_ZN40_INTERNAL_41e19101_4_k_cu_9ac0f7ba_281774cuda3std3__419piecewise_constructE,(_ZN40_INTERNAL_41e19101_4_k_cu_9ac0f7ba_281774cuda3std3__45__cpo4cendE - _ZN40_INTERNAL_41e19101_4_k_cu_9ac0f7ba_281774cuda3std3__419piecewise_constructE)
_ZN40_INTERNAL_41e19101_4_k_cu_9ac0f7ba_281774cuda3std3__419piecewise_constructE:
	.zero		1
	.type		_ZN40_INTERNAL_41e19101_4_k_cu_9ac0f7ba_281774cuda3std3__45__cpo4cendE,@object
	.size		_ZN40_INTERNAL_41e19101_4_k_cu_9ac0f7ba_281774cuda3std3__45__cpo4cendE,(_ZN40_INTERNAL_41e19101_4_k_cu_9ac0f7ba_281774cuda3std6ranges3__45__cpo4swapE - _ZN40_INTERNAL_41e19101_4_k_cu_9ac0f7ba_281774cuda3std3__45__cpo4cendE)
_ZN40_INTERNAL_41e19101_4_k_cu_9ac0f7ba_281774cuda3std3__45__cpo4cendE:
	.zero		1
	.type		_ZN40_INTERNAL_41e19101_4_k_cu_9ac0f7ba_281774cuda3std6ranges3__45__cpo4swapE,@object
	.size		_ZN40_INTERNAL_41e19101_4_k_cu_9ac0f7ba_281774cuda3std6ranges3__45__cpo4swapE,(.L_10 - _ZN40_INTERNAL_41e19101_4_k_cu_9ac0f7ba_281774cuda3std6ranges3__45__cpo4swapE)
_ZN40_INTERNAL_41e19101_4_k_cu_9ac0f7ba_281774cuda3std6ranges3__45__cpo4swapE:
	.zero		1
.L_10:


//--------------------- .nv.constant0._ZN7cutlass13device_kernelINS_4gemm6kernel13GemmUniversalIN4cute5tupleIJiiiiEEENS1_10collective13CollectiveMmaINS1_35MainloopSm100TmaUmmaWarpSpecializedILi4ELi2ELi4ENS5_IJNS4_1CILi1EEESB_SB_EEEEENS5_IJNSA_ILi64EEENSA_ILi128EEENSA_ILi32EEEEEENS_6half_tENS5_IJlSB_lEEESI_SJ_NS4_8TiledMMAINS4_8MMA_AtomIJNS4_20SM100_MMA_F16BF16_SSISI_SI_fLi64ELi128ELNS4_4UMMA5MajorE0ELSO_0ELNSN_7ScaleInE0ELSP_0EEEEEENS4_6LayoutISC_NS5_IJNSA_ILi0EEEST_ST_EEEEENS5_IJNS4_10UnderscoreESW_SW_EEEEENS4_13SM90_TMA_LOADENS4_14ComposedLayoutINS4_7SwizzleILi2ELi4ELi3EEENS4_18smem_ptr_flag_bitsILi16EEENSS_INS5_IJNSA_ILi8EEESG_EEENS5_IJSG_SB_EEEEEEEvNS4_8identityESZ_S19_vS1A_EENS_8epilogue10collective18CollectiveEpilogueINS1C_23Sm100TmaWarpSpecializedILi4ELi2ELi16ELb1ELb0EEEJSH_NS5_IJNSS_ISE_SB_EENSS_ISG_SB_EEEEESI_SJ_SI_SJ_NS1C_6fusion15FusionCallbacksIS1G_NS1K_17LinearCombinationISI_fSI_fLNS_15FloatRoundStyleE2EEESH_S1J_JEEENS4_5SM1004TMEM4LOAD26SM100_TMEM_LOAD_16dp256b4xESZ_S19_NS4_17SM75_U32x4_LDSM_NENS4_14SM90_TMA_STOREES19_NS4_17SM90_U32x4_STSM_NENS4_39AutoVectorizingCopyWithAssumedAlignmentILi128EEEEEEvvEEEEvNT_6ParamsE --------------------------
	.section	.nv.constant0._ZN7cutlass13device_kernelINS_4gemm6kernel13GemmUniversalIN4cute5tupleIJiiiiEEENS1_10collective13CollectiveMmaINS1_35MainloopSm100TmaUmmaWarpSpecializedILi4ELi2ELi4ENS5_IJNS4_1CILi1EEESB_SB_EEEEENS5_IJNSA_ILi64EEENSA_ILi128EEENSA_ILi32EEEEEENS_6half_tENS5_IJlSB_lEEESI_SJ_NS4_8TiledMMAINS4_8MMA_AtomIJNS4_20SM100_MMA_F16BF16_SSISI_SI_fLi64ELi128ELNS4_4UMMA5MajorE0ELSO_0ELNSN_7ScaleInE0ELSP_0EEEEEENS4_6LayoutISC_NS5_IJNSA_ILi0EEEST_ST_EEEEENS5_IJNS4_10UnderscoreESW_SW_EEEEENS4_13SM90_TMA_LOADENS4_14ComposedLayoutINS4_7SwizzleILi2ELi4ELi3EEENS4_18smem_ptr_flag_bitsILi16EEENSS_INS5_IJNSA_ILi8EEESG_EEENS5_IJSG_SB_EEEEEEEvNS4_8identityESZ_S19_vS1A_EENS_8epilogue10collective18CollectiveEpilogueINS1C_23Sm100TmaWarpSpecializedILi4ELi2ELi16ELb1ELb0EEEJSH_NS5_IJNSS_ISE_SB_EENSS_ISG_SB_EEEEESI_SJ_SI_SJ_NS1C_6fusion15FusionCallbacksIS1G_NS1K_17LinearCombinationISI_fSI_fLNS_15FloatRoundStyleE2EEESH_S1J_JEEENS4_5SM1004TMEM4LOAD26SM100_TMEM_LOAD_16dp256b4xESZ_S19_NS4_17SM75_U32x4_LDSM_NENS4_14SM90_TMA_STOREES19_NS4_17SM90_U32x4_STSM_NENS4_39AutoVectorizingCopyWithAssumedAlignmentILi128EEEEEEvvEEEEvNT_6ParamsE,"a",@progbits
	.sectionflags	@""
	.align	4
.nv.constant0._ZN7cutlass13device_kernelINS_4gemm6kernel13GemmUniversalIN4cute5tupleIJiiiiEEENS1_10collective13CollectiveMmaINS1_35MainloopSm100TmaUmmaWarpSpecializedILi4ELi2ELi4ENS5_IJNS4_1CILi1EEESB_SB_EEEEENS5_IJNSA_ILi64EEENSA_ILi128EEENSA_ILi32EEEEEENS_6half_tENS5_IJlSB_lEEESI_SJ_NS4_8TiledMMAINS4_8MMA_AtomIJNS4_20SM100_MMA_F16BF16_SSISI_SI_fLi64ELi128ELNS4_4UMMA5MajorE0ELSO_0ELNSN_7ScaleInE0ELSP_0EEEEEENS4_6LayoutISC_NS5_IJNSA_ILi0EEEST_ST_EEEEENS5_IJNS4_10UnderscoreESW_SW_EEEEENS4_13SM90_TMA_LOADENS4_14ComposedLayoutINS4_7SwizzleILi2ELi4ELi3EEENS4_18smem_ptr_flag_bitsILi16EEENSS_INS5_IJNSA_ILi8EEESG_EEENS5_IJSG_SB_EEEEEEEvNS4_8identityESZ_S19_vS1A_EENS_8epilogue10collective18CollectiveEpilogueINS1C_23Sm100TmaWarpSpecializedILi4ELi2ELi16ELb1ELb0EEEJSH_NS5_IJNSS_ISE_SB_EENSS_ISG_SB_EEEEESI_SJ_SI_SJ_NS1C_6fusion15FusionCallbacksIS1G_NS1K_17LinearCombinationISI_fSI_fLNS_15FloatRoundStyleE2EEESH_S1J_JEEENS4_5SM1004TMEM4LOAD26SM100_TMEM_LOAD_16dp256b4xESZ_S19_NS4_17SM75_U32x4_LDSM_NENS4_14SM90_TMA_STOREES19_NS4_17SM90_U32x4_STSM_NENS4_39AutoVectorizingCopyWithAssumedAlignmentILi128EEEEEEvvEEEEvNT_6ParamsE:
	.zero		2944


//--------------------- SYMBOLS --------------------------

	.type		.nv.reservedSmem.offset0,@object
	.size		.nv.reservedSmem.offset0,0x4
	.type		.nv.reservedSmem.cap,@object
	.size		.nv.reservedSmem.cap,0x4
	.type		__assertfail,@function
